//
// Generated by NVIDIA NVVM Compiler
//
// Compiler Build ID: CL-36424714
// Cuda compilation tools, release 13.0, V13.0.88
// Based on NVVM 20.0.0
//

.version 9.0
.target sm_100
.address_size 64

	// .globl	my_kernel_kernel0
// _ZZ17my_kernel_kernel0E18PaddedInput_shared has been demoted
// _ZZ17my_kernel_kernel0E18placeholder_shared has been demoted

.visible .entry my_kernel_kernel0(
	.param .u64 .ptr .align 1 my_kernel_kernel0_param_0,
	.param .u64 .ptr .align 1 my_kernel_kernel0_param_1,
	.param .u64 .ptr .align 1 my_kernel_kernel0_param_2,
	.param .u64 .ptr .align 1 my_kernel_kernel0_param_3
)
{
	.local .align 16 .b8 	__local_depot0[2048];
	.reg .b64 	%SP;
	.reg .b64 	%SPL;
	.reg .pred 	%p<14>;
	.reg .b16 	%rs<77>;
	.reg .b32 	%r<183>;
	.reg .b32 	%f<1509>;
	.reg .b64 	%rd<52>;
	// demoted variable
	.shared .align 4 .b8 _ZZ17my_kernel_kernel0E18PaddedInput_shared[6120];
	// demoted variable
	.shared .align 4 .b8 _ZZ17my_kernel_kernel0E18placeholder_shared[2304];
	mov.u64 	%SPL, __local_depot0;
	add.u64 	%rd1, %SPL, 0;
	add.s64 	%rd50, %rd1, 1024;
	mov.f32 	%f822, 0f00000000;
	st.local.v4.f32 	[%rd1], {%f822, %f822, %f822, %f822};
	st.local.v4.f32 	[%rd1+1024], {%f822, %f822, %f822, %f822};
	st.local.v4.f32 	[%rd1+16], {%f822, %f822, %f822, %f822};
	st.local.v4.f32 	[%rd1+1040], {%f822, %f822, %f822, %f822};
	st.local.v4.f32 	[%rd1+32], {%f822, %f822, %f822, %f822};
	st.local.v4.f32 	[%rd1+1056], {%f822, %f822, %f822, %f822};
	st.local.v4.f32 	[%rd1+48], {%f822, %f822, %f822, %f822};
	st.local.v4.f32 	[%rd1+1072], {%f822, %f822, %f822, %f822};
	st.local.v4.f32 	[%rd1+64], {%f822, %f822, %f822, %f822};
	st.local.v4.f32 	[%rd1+1088], {%f822, %f822, %f822, %f822};
	st.local.v4.f32 	[%rd1+80], {%f822, %f822, %f822, %f822};
	st.local.v4.f32 	[%rd1+1104], {%f822, %f822, %f822, %f822};
	st.local.v4.f32 	[%rd1+96], {%f822, %f822, %f822, %f822};
	st.local.v4.f32 	[%rd1+1120], {%f822, %f822, %f822, %f822};
	st.local.v4.f32 	[%rd1+112], {%f822, %f822, %f822, %f822};
	st.local.v4.f32 	[%rd1+1136], {%f822, %f822, %f822, %f822};
	add.s64 	%rd51, %rd1, 1536;
	st.local.v4.f32 	[%rd1+512], {%f822, %f822, %f822, %f822};
	st.local.v4.f32 	[%rd1+1536], {%f822, %f822, %f822, %f822};
	st.local.v4.f32 	[%rd1+528], {%f822, %f822, %f822, %f822};
	st.local.v4.f32 	[%rd1+1552], {%f822, %f822, %f822, %f822};
	st.local.v4.f32 	[%rd1+544], {%f822, %f822, %f822, %f822};
	st.local.v4.f32 	[%rd1+1568], {%f822, %f822, %f822, %f822};
	st.local.v4.f32 	[%rd1+560], {%f822, %f822, %f822, %f822};
	st.local.v4.f32 	[%rd1+1584], {%f822, %f822, %f822, %f822};
	st.local.v4.f32 	[%rd1+576], {%f822, %f822, %f822, %f822};
	st.local.v4.f32 	[%rd1+1600], {%f822, %f822, %f822, %f822};
	st.local.v4.f32 	[%rd1+592], {%f822, %f822, %f822, %f822};
	st.local.v4.f32 	[%rd1+1616], {%f822, %f822, %f822, %f822};
	st.local.v4.f32 	[%rd1+608], {%f822, %f822, %f822, %f822};
	st.local.v4.f32 	[%rd1+1632], {%f822, %f822, %f822, %f822};
	st.local.v4.f32 	[%rd1+624], {%f822, %f822, %f822, %f822};
	st.local.v4.f32 	[%rd1+1648], {%f822, %f822, %f822, %f822};
	st.local.v4.f32 	[%rd1+128], {%f822, %f822, %f822, %f822};
	st.local.v4.f32 	[%rd1+1152], {%f822, %f822, %f822, %f822};
	st.local.v4.f32 	[%rd1+144], {%f822, %f822, %f822, %f822};
	st.local.v4.f32 	[%rd1+1168], {%f822, %f822, %f822, %f822};
	st.local.v4.f32 	[%rd1+160], {%f822, %f822, %f822, %f822};
	st.local.v4.f32 	[%rd1+1184], {%f822, %f822, %f822, %f822};
	st.local.v4.f32 	[%rd1+176], {%f822, %f822, %f822, %f822};
	st.local.v4.f32 	[%rd1+1200], {%f822, %f822, %f822, %f822};
	st.local.v4.f32 	[%rd1+192], {%f822, %f822, %f822, %f822};
	st.local.v4.f32 	[%rd1+1216], {%f822, %f822, %f822, %f822};
	st.local.v4.f32 	[%rd1+208], {%f822, %f822, %f822, %f822};
	st.local.v4.f32 	[%rd1+1232], {%f822, %f822, %f822, %f822};
	st.local.v4.f32 	[%rd1+224], {%f822, %f822, %f822, %f822};
	st.local.v4.f32 	[%rd1+1248], {%f822, %f822, %f822, %f822};
	st.local.v4.f32 	[%rd1+240], {%f822, %f822, %f822, %f822};
	st.local.v4.f32 	[%rd1+1264], {%f822, %f822, %f822, %f822};
	st.local.v4.f32 	[%rd1+640], {%f822, %f822, %f822, %f822};
	st.local.v4.f32 	[%rd1+1664], {%f822, %f822, %f822, %f822};
	st.local.v4.f32 	[%rd1+656], {%f822, %f822, %f822, %f822};
	st.local.v4.f32 	[%rd1+1680], {%f822, %f822, %f822, %f822};
	st.local.v4.f32 	[%rd1+672], {%f822, %f822, %f822, %f822};
	st.local.v4.f32 	[%rd1+1696], {%f822, %f822, %f822, %f822};
	st.local.v4.f32 	[%rd1+688], {%f822, %f822, %f822, %f822};
	st.local.v4.f32 	[%rd1+1712], {%f822, %f822, %f822, %f822};
	st.local.v4.f32 	[%rd1+704], {%f822, %f822, %f822, %f822};
	st.local.v4.f32 	[%rd1+1728], {%f822, %f822, %f822, %f822};
	st.local.v4.f32 	[%rd1+720], {%f822, %f822, %f822, %f822};
	st.local.v4.f32 	[%rd1+1744], {%f822, %f822, %f822, %f822};
	st.local.v4.f32 	[%rd1+736], {%f822, %f822, %f822, %f822};
	st.local.v4.f32 	[%rd1+1760], {%f822, %f822, %f822, %f822};
	st.local.v4.f32 	[%rd1+752], {%f822, %f822, %f822, %f822};
	st.local.v4.f32 	[%rd1+1776], {%f822, %f822, %f822, %f822};
	st.local.v4.f32 	[%rd1+256], {%f822, %f822, %f822, %f822};
	st.local.v4.f32 	[%rd1+1280], {%f822, %f822, %f822, %f822};
	st.local.v4.f32 	[%rd1+272], {%f822, %f822, %f822, %f822};
	st.local.v4.f32 	[%rd1+1296], {%f822, %f822, %f822, %f822};
	st.local.v4.f32 	[%rd1+288], {%f822, %f822, %f822, %f822};
	st.local.v4.f32 	[%rd1+1312], {%f822, %f822, %f822, %f822};
	st.local.v4.f32 	[%rd1+304], {%f822, %f822, %f822, %f822};
	st.local.v4.f32 	[%rd1+1328], {%f822, %f822, %f822, %f822};
	st.local.v4.f32 	[%rd1+320], {%f822, %f822, %f822, %f822};
	st.local.v4.f32 	[%rd1+1344], {%f822, %f822, %f822, %f822};
	st.local.v4.f32 	[%rd1+336], {%f822, %f822, %f822, %f822};
	st.local.v4.f32 	[%rd1+1360], {%f822, %f822, %f822, %f822};
	st.local.v4.f32 	[%rd1+352], {%f822, %f822, %f822, %f822};
	st.local.v4.f32 	[%rd1+1376], {%f822, %f822, %f822, %f822};
	st.local.v4.f32 	[%rd1+368], {%f822, %f822, %f822, %f822};
	st.local.v4.f32 	[%rd1+1392], {%f822, %f822, %f822, %f822};
	st.local.v4.f32 	[%rd1+768], {%f822, %f822, %f822, %f822};
	st.local.v4.f32 	[%rd1+1792], {%f822, %f822, %f822, %f822};
	st.local.v4.f32 	[%rd1+784], {%f822, %f822, %f822, %f822};
	st.local.v4.f32 	[%rd1+1808], {%f822, %f822, %f822, %f822};
	st.local.v4.f32 	[%rd1+800], {%f822, %f822, %f822, %f822};
	st.local.v4.f32 	[%rd1+1824], {%f822, %f822, %f822, %f822};
	st.local.v4.f32 	[%rd1+816], {%f822, %f822, %f822, %f822};
	st.local.v4.f32 	[%rd1+1840], {%f822, %f822, %f822, %f822};
	st.local.v4.f32 	[%rd1+832], {%f822, %f822, %f822, %f822};
	st.local.v4.f32 	[%rd1+1856], {%f822, %f822, %f822, %f822};
	st.local.v4.f32 	[%rd1+848], {%f822, %f822, %f822, %f822};
	st.local.v4.f32 	[%rd1+1872], {%f822, %f822, %f822, %f822};
	st.local.v4.f32 	[%rd1+864], {%f822, %f822, %f822, %f822};
	st.local.v4.f32 	[%rd1+1888], {%f822, %f822, %f822, %f822};
	st.local.v4.f32 	[%rd1+880], {%f822, %f822, %f822, %f822};
	st.local.v4.f32 	[%rd1+1904], {%f822, %f822, %f822, %f822};
	st.local.v4.f32 	[%rd1+384], {%f822, %f822, %f822, %f822};
	st.local.v4.f32 	[%rd1+1408], {%f822, %f822, %f822, %f822};
	st.local.v4.f32 	[%rd1+400], {%f822, %f822, %f822, %f822};
	st.local.v4.f32 	[%rd1+1424], {%f822, %f822, %f822, %f822};
	st.local.v4.f32 	[%rd1+416], {%f822, %f822, %f822, %f822};
	st.local.v4.f32 	[%rd1+1440], {%f822, %f822, %f822, %f822};
	st.local.v4.f32 	[%rd1+432], {%f822, %f822, %f822, %f822};
	st.local.v4.f32 	[%rd1+1456], {%f822, %f822, %f822, %f822};
	st.local.v4.f32 	[%rd1+448], {%f822, %f822, %f822, %f822};
	st.local.v4.f32 	[%rd1+1472], {%f822, %f822, %f822, %f822};
	st.local.v4.f32 	[%rd1+464], {%f822, %f822, %f822, %f822};
	st.local.v4.f32 	[%rd1+1488], {%f822, %f822, %f822, %f822};
	st.local.v4.f32 	[%rd1+480], {%f822, %f822, %f822, %f822};
	st.local.v4.f32 	[%rd1+1504], {%f822, %f822, %f822, %f822};
	st.local.v4.f32 	[%rd1+496], {%f822, %f822, %f822, %f822};
	st.local.v4.f32 	[%rd1+1520], {%f822, %f822, %f822, %f822};
	st.local.v4.f32 	[%rd1+896], {%f822, %f822, %f822, %f822};
	st.local.v4.f32 	[%rd1+1920], {%f822, %f822, %f822, %f822};
	st.local.v4.f32 	[%rd1+912], {%f822, %f822, %f822, %f822};
	st.local.v4.f32 	[%rd1+1936], {%f822, %f822, %f822, %f822};
	st.local.v4.f32 	[%rd1+928], {%f822, %f822, %f822, %f822};
	st.local.v4.f32 	[%rd1+1952], {%f822, %f822, %f822, %f822};
	st.local.v4.f32 	[%rd1+944], {%f822, %f822, %f822, %f822};
	st.local.v4.f32 	[%rd1+1968], {%f822, %f822, %f822, %f822};
	st.local.v4.f32 	[%rd1+960], {%f822, %f822, %f822, %f822};
	st.local.v4.f32 	[%rd1+1984], {%f822, %f822, %f822, %f822};
	st.local.v4.f32 	[%rd1+976], {%f822, %f822, %f822, %f822};
	st.local.v4.f32 	[%rd1+2000], {%f822, %f822, %f822, %f822};
	st.local.v4.f32 	[%rd1+992], {%f822, %f822, %f822, %f822};
	st.local.v4.f32 	[%rd1+2016], {%f822, %f822, %f822, %f822};
	st.local.v4.f32 	[%rd1+1008], {%f822, %f822, %f822, %f822};
	st.local.v4.f32 	[%rd1+2032], {%f822, %f822, %f822, %f822};
	mov.b32 	%r167, 0;
	mov.u32 	%r3, %tid.x;
	add.s32 	%r4, %r3, 16;
	add.s32 	%r5, %r3, 32;
	cvt.u16.u32 	%rs1, %r3;
	add.s16 	%rs2, %rs1, 32;
	add.s16 	%rs8, %rs1, 16;
	add.s16 	%rs7, %rs1, 48;
$L__BB0_1:
	mov.b32 	%r168, 0;
$L__BB0_2:
	bar.sync 	0;
	add.s32 	%r6, %r3, 48;
	mad.lo.s32 	%r49, %r167, 192, %r6;
	mad.lo.s32 	%r173, %r168, 3, %r49;
	mov.b32 	%r174, 128;
	mov.u16 	%rs69, %rs1;
	mov.u16 	%rs70, %rs1;
	mov.u16 	%rs71, %rs8;
	mov.u32 	%r169, %r4;
	mov.u16 	%rs72, %rs8;
	mov.u16 	%rs73, %rs2;
	mov.u32 	%r170, %r5;
	mov.u16 	%rs74, %rs2;
	mov.u32 	%r171, %r3;
	mov.u16 	%rs75, %rs7;
	mov.u32 	%r172, %r6;
	mov.u16 	%rs76, %rs7;
$L__BB0_3:
	ld.param.u64 	%rd46, [my_kernel_kernel0_param_0];
	cvta.to.global.u64 	%rd4, %rd46;
	setp.gt.u32 	%p1, %r171, 1529;
	shl.b32 	%r50, %r3, 2;
	mov.u32 	%r51, _ZZ17my_kernel_kernel0E18PaddedInput_shared;
	add.s32 	%r52, %r51, %r50;
	add.s32 	%r14, %r52, %r174;
	@%p1 bra 	$L__BB0_5;
	mul.hi.u16 	%rs25, %rs69, 11651;
	shr.u16 	%rs26, %rs25, 3;
	mul.lo.s16 	%rs27, %rs26, 45;
	sub.s16 	%rs28, %rs70, %rs27;
	cvt.u32.u16 	%r53, %rs28;
	and.b32  	%r54, %r53, 255;
	mul.hi.u32 	%r55, %r54, 1431655766;
	mad.lo.s32 	%r56, %r55, 192, %r173;
	mul.hi.u32 	%r57, %r171, -1431655765;
	shr.u32 	%r58, %r57, 1;
	mad.lo.s32 	%r59, %r58, -3, %r56;
	mul.hi.u32 	%r60, %r171, 1813430637;
	sub.s32 	%r61, %r171, %r60;
	shr.u32 	%r62, %r61, 1;
	add.s32 	%r63, %r62, %r60;
	shr.u32 	%r64, %r63, 5;
	mad.lo.s32 	%r65, %r64, 3264, %r59;
	add.s32 	%r66, %r65, -48;
	mul.wide.u32 	%rd15, %r66, 4;
	add.s64 	%rd16, %rd4, %rd15;
	ld.global.nc.f32 	%f823, [%rd16];
	st.shared.f32 	[%r14+-128], %f823;
$L__BB0_5:
	setp.gt.u32 	%p2, %r171, 1513;
	@%p2 bra 	$L__BB0_7;
	mul.hi.u16 	%rs29, %rs72, 11651;
	shr.u16 	%rs30, %rs29, 3;
	mul.lo.s16 	%rs31, %rs30, 45;
	sub.s16 	%rs32, %rs71, %rs31;
	cvt.u32.u16 	%r67, %rs32;
	and.b32  	%r68, %r67, 255;
	mul.hi.u32 	%r69, %r68, 1431655766;
	mad.lo.s32 	%r70, %r69, 192, %r173;
	mul.hi.u32 	%r71, %r169, -1431655765;
	shr.u32 	%r72, %r71, 1;
	mad.lo.s32 	%r73, %r72, -3, %r70;
	mul.hi.u32 	%r74, %r169, 1813430637;
	sub.s32 	%r75, %r169, %r74;
	shr.u32 	%r76, %r75, 1;
	add.s32 	%r77, %r76, %r74;
	shr.u32 	%r78, %r77, 5;
	mad.lo.s32 	%r79, %r78, 3264, %r73;
	add.s32 	%r80, %r79, -32;
	mul.wide.u32 	%rd17, %r80, 4;
	add.s64 	%rd18, %rd4, %rd17;
	ld.global.nc.f32 	%f824, [%rd18];
	st.shared.f32 	[%r14+-64], %f824;
$L__BB0_7:
	setp.gt.u32 	%p3, %r171, 1497;
	@%p3 bra 	$L__BB0_9;
	mul.hi.u16 	%rs33, %rs74, 11651;
	shr.u16 	%rs34, %rs33, 3;
	mul.lo.s16 	%rs35, %rs34, 45;
	sub.s16 	%rs36, %rs73, %rs35;
	cvt.u32.u16 	%r81, %rs36;
	and.b32  	%r82, %r81, 255;
	mul.hi.u32 	%r83, %r82, 1431655766;
	mad.lo.s32 	%r84, %r83, 192, %r173;
	mul.hi.u32 	%r85, %r170, -1431655765;
	shr.u32 	%r86, %r85, 1;
	mad.lo.s32 	%r87, %r86, -3, %r84;
	mul.hi.u32 	%r88, %r170, 1813430637;
	sub.s32 	%r89, %r170, %r88;
	shr.u32 	%r90, %r89, 1;
	add.s32 	%r91, %r90, %r88;
	shr.u32 	%r92, %r91, 5;
	mad.lo.s32 	%r93, %r92, 3264, %r87;
	add.s32 	%r94, %r93, -16;
	mul.wide.u32 	%rd19, %r94, 4;
	add.s64 	%rd20, %rd4, %rd19;
	ld.global.nc.f32 	%f825, [%rd20];
	st.shared.f32 	[%r14], %f825;
$L__BB0_9:
	setp.gt.u32 	%p4, %r171, 1481;
	@%p4 bra 	$L__BB0_11;
	mul.hi.u16 	%rs37, %rs76, 11651;
	shr.u16 	%rs38, %rs37, 3;
	mul.lo.s16 	%rs39, %rs38, 45;
	sub.s16 	%rs40, %rs75, %rs39;
	cvt.u32.u16 	%r95, %rs40;
	and.b32  	%r96, %r95, 255;
	mul.hi.u32 	%r97, %r96, 1431655766;
	mad.lo.s32 	%r98, %r97, 192, %r173;
	mul.hi.u32 	%r99, %r172, -1431655765;
	shr.u32 	%r100, %r99, 1;
	mad.lo.s32 	%r101, %r100, -3, %r98;
	mul.hi.u32 	%r102, %r172, 1813430637;
	sub.s32 	%r103, %r172, %r102;
	shr.u32 	%r104, %r103, 1;
	add.s32 	%r105, %r104, %r102;
	shr.u32 	%r106, %r105, 5;
	mad.lo.s32 	%r107, %r106, 3264, %r101;
	mul.wide.u32 	%rd21, %r107, 4;
	add.s64 	%rd22, %rd4, %rd21;
	ld.global.nc.f32 	%f826, [%rd22];
	st.shared.f32 	[%r14+64], %f826;
$L__BB0_11:
	add.s32 	%r174, %r174, 256;
	add.s16 	%rs76, %rs76, 64;
	add.s32 	%r173, %r173, 64;
	add.s32 	%r172, %r172, 64;
	add.s16 	%rs75, %rs75, 64;
	add.s32 	%r171, %r171, 64;
	add.s16 	%rs74, %rs74, 64;
	add.s32 	%r170, %r170, 64;
	add.s16 	%rs73, %rs73, 64;
	add.s16 	%rs72, %rs72, 64;
	add.s32 	%r169, %r169, 64;
	add.s16 	%rs71, %rs71, 64;
	add.s16 	%rs70, %rs70, 64;
	add.s16 	%rs69, %rs69, 64;
	setp.ne.s32 	%p5, %r174, 6272;
	@%p5 bra 	$L__BB0_3;
	mov.u32 	%r109, %ctaid.x;
	shl.b32 	%r110, %r109, 6;
	mad.lo.s32 	%r111, %r167, 36864, %r110;
	mad.lo.s32 	%r112, %r168, 576, %r111;
	and.b32  	%r113, %r3, 63;
	or.b32  	%r21, %r112, %r113;
	and.b32  	%r114, %r4, 63;
	or.b32  	%r22, %r112, %r114;
	xor.b32  	%r115, %r113, 32;
	or.b32  	%r23, %r112, %r115;
	and.b32  	%r116, %r6, 63;
	or.b32  	%r24, %r112, %r116;
	mov.b32 	%r175, 0;
$L__BB0_13:
	ld.param.u64 	%rd47, [my_kernel_kernel0_param_1];
	shl.b32 	%r117, %r175, 4;
	add.s32 	%r118, %r117, %r3;
	cvt.u16.u32 	%rs41, %r118;
	mul.hi.u16 	%rs42, %rs41, -21845;
	shr.u16 	%rs43, %rs42, 7;
	cvt.u32.u16 	%r119, %rs43;
	mul.lo.s16 	%rs44, %rs43, 192;
	sub.s16 	%rs45, %rs41, %rs44;
	shr.u16 	%rs46, %rs45, 6;
	mul.lo.s16 	%rs47, %rs46, 192;
	cvt.u32.u16 	%r120, %rs47;
	mad.lo.s32 	%r121, %r119, 110592, %r21;
	add.s32 	%r122, %r121, %r120;
	cvta.to.global.u64 	%rd23, %rd47;
	mul.wide.u32 	%rd24, %r122, 4;
	add.s64 	%rd25, %rd23, %rd24;
	ld.global.nc.f32 	%f827, [%rd25];
	shl.b32 	%r123, %r118, 2;
	mov.u32 	%r124, _ZZ17my_kernel_kernel0E18placeholder_shared;
	add.s32 	%r125, %r124, %r123;
	st.shared.f32 	[%r125], %f827;
	add.s16 	%rs48, %rs41, 16;
	mul.hi.u16 	%rs49, %rs48, -21845;
	shr.u16 	%rs50, %rs49, 7;
	cvt.u32.u16 	%r126, %rs50;
	mul.lo.s16 	%rs51, %rs50, 192;
	sub.s16 	%rs52, %rs48, %rs51;
	shr.u16 	%rs53, %rs52, 6;
	mul.lo.s16 	%rs54, %rs53, 192;
	cvt.u32.u16 	%r127, %rs54;
	mad.lo.s32 	%r128, %r126, 110592, %r22;
	add.s32 	%r129, %r128, %r127;
	mul.wide.u32 	%rd26, %r129, 4;
	add.s64 	%rd27, %rd23, %rd26;
	ld.global.nc.f32 	%f828, [%rd27];
	st.shared.f32 	[%r125+64], %f828;
	add.s16 	%rs55, %rs41, 32;
	mul.hi.u16 	%rs56, %rs55, -21845;
	shr.u16 	%rs57, %rs56, 7;
	cvt.u32.u16 	%r130, %rs57;
	mul.lo.s16 	%rs58, %rs57, 192;
	sub.s16 	%rs59, %rs55, %rs58;
	shr.u16 	%rs60, %rs59, 6;
	mul.lo.s16 	%rs61, %rs60, 192;
	cvt.u32.u16 	%r131, %rs61;
	mad.lo.s32 	%r132, %r130, 110592, %r23;
	add.s32 	%r133, %r132, %r131;
	mul.wide.u32 	%rd28, %r133, 4;
	add.s64 	%rd29, %rd23, %rd28;
	ld.global.nc.f32 	%f829, [%rd29];
	st.shared.f32 	[%r125+128], %f829;
	add.s16 	%rs62, %rs41, 48;
	mul.hi.u16 	%rs63, %rs62, -21845;
	shr.u16 	%rs64, %rs63, 7;
	cvt.u32.u16 	%r134, %rs64;
	mul.lo.s16 	%rs65, %rs64, 192;
	sub.s16 	%rs66, %rs62, %rs65;
	shr.u16 	%rs67, %rs66, 6;
	mul.lo.s16 	%rs68, %rs67, 192;
	cvt.u32.u16 	%r135, %rs68;
	mad.lo.s32 	%r136, %r134, 110592, %r24;
	add.s32 	%r137, %r136, %r135;
	mul.wide.u32 	%rd30, %r137, 4;
	add.s64 	%rd31, %rd23, %rd30;
	ld.global.nc.f32 	%f830, [%rd31];
	st.shared.f32 	[%r125+192], %f830;
	add.s32 	%r175, %r175, 4;
	setp.ne.s32 	%p6, %r175, 36;
	@%p6 bra 	$L__BB0_13;
	bar.sync 	0;
	mov.b32 	%r176, 0;
$L__BB0_15:
	shl.b32 	%r140, %r176, 5;
	mul.wide.u32 	%rd32, %r140, 4;
	add.s64 	%rd33, %rd1, %rd32;
	ld.local.f32 	%f1508, [%rd33];
	ld.local.f32 	%f1507, [%rd33+512];
	ld.local.v4.f32 	{%f1503, %f1504, %f1505, %f1506}, [%rd33+1024];
	ld.local.f32 	%f1502, [%rd33+4];
	ld.local.v2.f32 	{%f1500, %f1501}, [%rd33+8];
	ld.local.v4.f32 	{%f1496, %f1497, %f1498, %f1499}, [%rd33+16];
	ld.local.v4.f32 	{%f1492, %f1493, %f1494, %f1495}, [%rd33+1040];
	ld.local.v4.f32 	{%f1488, %f1489, %f1490, %f1491}, [%rd33+32];
	ld.local.v4.f32 	{%f1484, %f1485, %f1486, %f1487}, [%rd33+1056];
	ld.local.v4.f32 	{%f1480, %f1481, %f1482, %f1483}, [%rd33+48];
	ld.local.v4.f32 	{%f1476, %f1477, %f1478, %f1479}, [%rd33+1072];
	ld.local.v4.f32 	{%f1472, %f1473, %f1474, %f1475}, [%rd33+64];
	ld.local.v4.f32 	{%f1468, %f1469, %f1470, %f1471}, [%rd33+1088];
	ld.local.v4.f32 	{%f1464, %f1465, %f1466, %f1467}, [%rd33+80];
	ld.local.v4.f32 	{%f1460, %f1461, %f1462, %f1463}, [%rd33+1104];
	ld.local.v4.f32 	{%f1456, %f1457, %f1458, %f1459}, [%rd33+96];
	ld.local.v4.f32 	{%f1452, %f1453, %f1454, %f1455}, [%rd33+1120];
	ld.local.v4.f32 	{%f1448, %f1449, %f1450, %f1451}, [%rd33+112];
	ld.local.v4.f32 	{%f1444, %f1445, %f1446, %f1447}, [%rd33+1136];
	ld.local.v4.f32 	{%f1440, %f1441, %f1442, %f1443}, [%rd33+1536];
	ld.local.f32 	%f1439, [%rd33+516];
	ld.local.v2.f32 	{%f1437, %f1438}, [%rd33+520];
	ld.local.v4.f32 	{%f1433, %f1434, %f1435, %f1436}, [%rd33+528];
	ld.local.v4.f32 	{%f1429, %f1430, %f1431, %f1432}, [%rd33+1552];
	ld.local.v4.f32 	{%f1425, %f1426, %f1427, %f1428}, [%rd33+544];
	ld.local.v4.f32 	{%f1421, %f1422, %f1423, %f1424}, [%rd33+1568];
	ld.local.v4.f32 	{%f1417, %f1418, %f1419, %f1420}, [%rd33+560];
	ld.local.v4.f32 	{%f1413, %f1414, %f1415, %f1416}, [%rd33+1584];
	ld.local.v4.f32 	{%f1409, %f1410, %f1411, %f1412}, [%rd33+576];
	ld.local.v4.f32 	{%f1405, %f1406, %f1407, %f1408}, [%rd33+1600];
	ld.local.v4.f32 	{%f1401, %f1402, %f1403, %f1404}, [%rd33+592];
	ld.local.v4.f32 	{%f1397, %f1398, %f1399, %f1400}, [%rd33+1616];
	ld.local.v4.f32 	{%f1393, %f1394, %f1395, %f1396}, [%rd33+608];
	ld.local.v4.f32 	{%f1389, %f1390, %f1391, %f1392}, [%rd33+1632];
	ld.local.v4.f32 	{%f1385, %f1386, %f1387, %f1388}, [%rd33+624];
	ld.local.v4.f32 	{%f1381, %f1382, %f1383, %f1384}, [%rd33+1648];
	mov.b32 	%r177, 0;
$L__BB0_16:
	mov.b32 	%r178, 0;
$L__BB0_17:
	mul.lo.s32 	%r142, %r176, 90;
	mad.lo.s32 	%r143, %r177, 45, %r142;
	add.s32 	%r144, %r143, %r178;
	shl.b32 	%r145, %r178, 6;
	mov.u32 	%r146, %tid.x;
	shl.b32 	%r30, %r146, 2;
	mad.lo.s32 	%r147, %r177, 192, %r30;
	add.s32 	%r148, %r147, %r145;
	shl.b32 	%r149, %r148, 2;
	mov.u32 	%r150, _ZZ17my_kernel_kernel0E18placeholder_shared;
	add.s32 	%r151, %r150, %r149;
	ld.shared.f32 	%f831, [%r151];
	ld.shared.f32 	%f832, [%r151+4];
	ld.shared.f32 	%f833, [%r151+8];
	ld.shared.f32 	%f834, [%r151+12];
	shl.b32 	%r152, %r144, 2;
	mov.u32 	%r153, _ZZ17my_kernel_kernel0E18PaddedInput_shared;
	add.s32 	%r154, %r153, %r152;
	ld.shared.f32 	%f835, [%r154];
	fma.rn.f32 	%f1508, %f835, %f831, %f1508;
	ld.shared.f32 	%f836, [%r154+1440];
	fma.rn.f32 	%f1503, %f836, %f831, %f1503;
	fma.rn.f32 	%f837, %f835, %f832, %f1502;
	fma.rn.f32 	%f1504, %f836, %f832, %f1504;
	fma.rn.f32 	%f1500, %f835, %f833, %f1500;
	fma.rn.f32 	%f1505, %f836, %f833, %f1505;
	fma.rn.f32 	%f1501, %f835, %f834, %f1501;
	mov.b32 	%r155, %f837;
	mov.b64 	%rd34, {%r156, %r155};
	shl.b32 	%r157, %r176, 5;
	mul.wide.u32 	%rd35, %r157, 4;
	add.s64 	%rd36, %rd1, %rd35;
	st.local.v4.f32 	[%rd36], {%f1508, %f837, %f1500, %f1501};
	fma.rn.f32 	%f1506, %f836, %f834, %f1506;
	st.local.v4.f32 	[%rd36+1024], {%f1503, %f1504, %f1505, %f1506};
	ld.shared.f32 	%f838, [%r154+24];
	fma.rn.f32 	%f1496, %f838, %f831, %f1496;
	ld.shared.f32 	%f839, [%r154+1464];
	fma.rn.f32 	%f1492, %f839, %f831, %f1492;
	fma.rn.f32 	%f1497, %f838, %f832, %f1497;
	fma.rn.f32 	%f1493, %f839, %f832, %f1493;
	fma.rn.f32 	%f1498, %f838, %f833, %f1498;
	fma.rn.f32 	%f1494, %f839, %f833, %f1494;
	fma.rn.f32 	%f1499, %f838, %f834, %f1499;
	st.local.v4.f32 	[%rd36+16], {%f1496, %f1497, %f1498, %f1499};
	fma.rn.f32 	%f1495, %f839, %f834, %f1495;
	st.local.v4.f32 	[%rd36+1040], {%f1492, %f1493, %f1494, %f1495};
	ld.shared.f32 	%f840, [%r154+48];
	fma.rn.f32 	%f1488, %f840, %f831, %f1488;
	ld.shared.f32 	%f841, [%r154+1488];
	fma.rn.f32 	%f1484, %f841, %f831, %f1484;
	fma.rn.f32 	%f1489, %f840, %f832, %f1489;
	fma.rn.f32 	%f1485, %f841, %f832, %f1485;
	fma.rn.f32 	%f1490, %f840, %f833, %f1490;
	fma.rn.f32 	%f1486, %f841, %f833, %f1486;
	fma.rn.f32 	%f1491, %f840, %f834, %f1491;
	st.local.v4.f32 	[%rd36+32], {%f1488, %f1489, %f1490, %f1491};
	fma.rn.f32 	%f1487, %f841, %f834, %f1487;
	st.local.v4.f32 	[%rd36+1056], {%f1484, %f1485, %f1486, %f1487};
	ld.shared.f32 	%f842, [%r154+72];
	fma.rn.f32 	%f1480, %f842, %f831, %f1480;
	ld.shared.f32 	%f843, [%r154+1512];
	fma.rn.f32 	%f1476, %f843, %f831, %f1476;
	fma.rn.f32 	%f1481, %f842, %f832, %f1481;
	fma.rn.f32 	%f1477, %f843, %f832, %f1477;
	fma.rn.f32 	%f1482, %f842, %f833, %f1482;
	fma.rn.f32 	%f1478, %f843, %f833, %f1478;
	fma.rn.f32 	%f1483, %f842, %f834, %f1483;
	st.local.v4.f32 	[%rd36+48], {%f1480, %f1481, %f1482, %f1483};
	fma.rn.f32 	%f1479, %f843, %f834, %f1479;
	st.local.v4.f32 	[%rd36+1072], {%f1476, %f1477, %f1478, %f1479};
	ld.shared.f32 	%f844, [%r154+96];
	fma.rn.f32 	%f1472, %f844, %f831, %f1472;
	ld.shared.f32 	%f845, [%r154+1536];
	fma.rn.f32 	%f1468, %f845, %f831, %f1468;
	fma.rn.f32 	%f1473, %f844, %f832, %f1473;
	fma.rn.f32 	%f1469, %f845, %f832, %f1469;
	fma.rn.f32 	%f1474, %f844, %f833, %f1474;
	fma.rn.f32 	%f1470, %f845, %f833, %f1470;
	fma.rn.f32 	%f1475, %f844, %f834, %f1475;
	st.local.v4.f32 	[%rd36+64], {%f1472, %f1473, %f1474, %f1475};
	fma.rn.f32 	%f1471, %f845, %f834, %f1471;
	st.local.v4.f32 	[%rd36+1088], {%f1468, %f1469, %f1470, %f1471};
	ld.shared.f32 	%f846, [%r154+120];
	fma.rn.f32 	%f1464, %f846, %f831, %f1464;
	ld.shared.f32 	%f847, [%r154+1560];
	fma.rn.f32 	%f1460, %f847, %f831, %f1460;
	fma.rn.f32 	%f1465, %f846, %f832, %f1465;
	fma.rn.f32 	%f1461, %f847, %f832, %f1461;
	fma.rn.f32 	%f1466, %f846, %f833, %f1466;
	fma.rn.f32 	%f1462, %f847, %f833, %f1462;
	fma.rn.f32 	%f1467, %f846, %f834, %f1467;
	st.local.v4.f32 	[%rd36+80], {%f1464, %f1465, %f1466, %f1467};
	fma.rn.f32 	%f1463, %f847, %f834, %f1463;
	st.local.v4.f32 	[%rd36+1104], {%f1460, %f1461, %f1462, %f1463};
	ld.shared.f32 	%f848, [%r154+144];
	fma.rn.f32 	%f1456, %f848, %f831, %f1456;
	ld.shared.f32 	%f849, [%r154+1584];
	fma.rn.f32 	%f1452, %f849, %f831, %f1452;
	fma.rn.f32 	%f1457, %f848, %f832, %f1457;
	fma.rn.f32 	%f1453, %f849, %f832, %f1453;
	fma.rn.f32 	%f1458, %f848, %f833, %f1458;
	fma.rn.f32 	%f1454, %f849, %f833, %f1454;
	fma.rn.f32 	%f1459, %f848, %f834, %f1459;
	st.local.v4.f32 	[%rd36+96], {%f1456, %f1457, %f1458, %f1459};
	fma.rn.f32 	%f1455, %f849, %f834, %f1455;
	st.local.v4.f32 	[%rd36+1120], {%f1452, %f1453, %f1454, %f1455};
	ld.shared.f32 	%f850, [%r154+168];
	fma.rn.f32 	%f1448, %f850, %f831, %f1448;
	ld.shared.f32 	%f851, [%r154+1608];
	fma.rn.f32 	%f1444, %f851, %f831, %f1444;
	fma.rn.f32 	%f1449, %f850, %f832, %f1449;
	fma.rn.f32 	%f1445, %f851, %f832, %f1445;
	fma.rn.f32 	%f1450, %f850, %f833, %f1450;
	fma.rn.f32 	%f1446, %f851, %f833, %f1446;
	fma.rn.f32 	%f1451, %f850, %f834, %f1451;
	st.local.v4.f32 	[%rd36+112], {%f1448, %f1449, %f1450, %f1451};
	fma.rn.f32 	%f1447, %f851, %f834, %f1447;
	st.local.v4.f32 	[%rd36+1136], {%f1444, %f1445, %f1446, %f1447};
	ld.shared.f32 	%f852, [%r154+3060];
	fma.rn.f32 	%f1507, %f852, %f831, %f1507;
	ld.shared.f32 	%f853, [%r154+4500];
	fma.rn.f32 	%f1440, %f853, %f831, %f1440;
	fma.rn.f32 	%f854, %f852, %f832, %f1439;
	fma.rn.f32 	%f1441, %f853, %f832, %f1441;
	fma.rn.f32 	%f1437, %f852, %f833, %f1437;
	fma.rn.f32 	%f1442, %f853, %f833, %f1442;
	fma.rn.f32 	%f1438, %f852, %f834, %f1438;
	mov.b32 	%r158, %f1507;
	mov.b32 	%r159, %f854;
	mov.b64 	%rd37, {%r158, %r159};
	st.local.v4.f32 	[%rd36+512], {%f1507, %f854, %f1437, %f1438};
	fma.rn.f32 	%f1443, %f853, %f834, %f1443;
	st.local.v4.f32 	[%rd36+1536], {%f1440, %f1441, %f1442, %f1443};
	ld.shared.f32 	%f855, [%r154+3084];
	fma.rn.f32 	%f1433, %f855, %f831, %f1433;
	ld.shared.f32 	%f856, [%r154+4524];
	fma.rn.f32 	%f1429, %f856, %f831, %f1429;
	fma.rn.f32 	%f1434, %f855, %f832, %f1434;
	fma.rn.f32 	%f1430, %f856, %f832, %f1430;
	fma.rn.f32 	%f1435, %f855, %f833, %f1435;
	fma.rn.f32 	%f1431, %f856, %f833, %f1431;
	fma.rn.f32 	%f1436, %f855, %f834, %f1436;
	st.local.v4.f32 	[%rd36+528], {%f1433, %f1434, %f1435, %f1436};
	fma.rn.f32 	%f1432, %f856, %f834, %f1432;
	st.local.v4.f32 	[%rd36+1552], {%f1429, %f1430, %f1431, %f1432};
	ld.shared.f32 	%f857, [%r154+3108];
	fma.rn.f32 	%f1425, %f857, %f831, %f1425;
	ld.shared.f32 	%f858, [%r154+4548];
	fma.rn.f32 	%f1421, %f858, %f831, %f1421;
	fma.rn.f32 	%f1426, %f857, %f832, %f1426;
	fma.rn.f32 	%f1422, %f858, %f832, %f1422;
	fma.rn.f32 	%f1427, %f857, %f833, %f1427;
	fma.rn.f32 	%f1423, %f858, %f833, %f1423;
	fma.rn.f32 	%f1428, %f857, %f834, %f1428;
	st.local.v4.f32 	[%rd36+544], {%f1425, %f1426, %f1427, %f1428};
	fma.rn.f32 	%f1424, %f858, %f834, %f1424;
	st.local.v4.f32 	[%rd36+1568], {%f1421, %f1422, %f1423, %f1424};
	ld.shared.f32 	%f859, [%r154+3132];
	fma.rn.f32 	%f1417, %f859, %f831, %f1417;
	ld.shared.f32 	%f860, [%r154+4572];
	fma.rn.f32 	%f1413, %f860, %f831, %f1413;
	fma.rn.f32 	%f1418, %f859, %f832, %f1418;
	fma.rn.f32 	%f1414, %f860, %f832, %f1414;
	fma.rn.f32 	%f1419, %f859, %f833, %f1419;
	fma.rn.f32 	%f1415, %f860, %f833, %f1415;
	fma.rn.f32 	%f1420, %f859, %f834, %f1420;
	st.local.v4.f32 	[%rd36+560], {%f1417, %f1418, %f1419, %f1420};
	fma.rn.f32 	%f1416, %f860, %f834, %f1416;
	st.local.v4.f32 	[%rd36+1584], {%f1413, %f1414, %f1415, %f1416};
	ld.shared.f32 	%f861, [%r154+3156];
	fma.rn.f32 	%f1409, %f861, %f831, %f1409;
	ld.shared.f32 	%f862, [%r154+4596];
	fma.rn.f32 	%f1405, %f862, %f831, %f1405;
	fma.rn.f32 	%f1410, %f861, %f832, %f1410;
	fma.rn.f32 	%f1406, %f862, %f832, %f1406;
	fma.rn.f32 	%f1411, %f861, %f833, %f1411;
	fma.rn.f32 	%f1407, %f862, %f833, %f1407;
	fma.rn.f32 	%f1412, %f861, %f834, %f1412;
	st.local.v4.f32 	[%rd36+576], {%f1409, %f1410, %f1411, %f1412};
	fma.rn.f32 	%f1408, %f862, %f834, %f1408;
	st.local.v4.f32 	[%rd36+1600], {%f1405, %f1406, %f1407, %f1408};
	ld.shared.f32 	%f863, [%r154+3180];
	fma.rn.f32 	%f1401, %f863, %f831, %f1401;
	ld.shared.f32 	%f864, [%r154+4620];
	fma.rn.f32 	%f1397, %f864, %f831, %f1397;
	fma.rn.f32 	%f1402, %f863, %f832, %f1402;
	fma.rn.f32 	%f1398, %f864, %f832, %f1398;
	fma.rn.f32 	%f1403, %f863, %f833, %f1403;
	fma.rn.f32 	%f1399, %f864, %f833, %f1399;
	fma.rn.f32 	%f1404, %f863, %f834, %f1404;
	st.local.v4.f32 	[%rd36+592], {%f1401, %f1402, %f1403, %f1404};
	fma.rn.f32 	%f1400, %f864, %f834, %f1400;
	st.local.v4.f32 	[%rd36+1616], {%f1397, %f1398, %f1399, %f1400};
	ld.shared.f32 	%f865, [%r154+3204];
	fma.rn.f32 	%f1393, %f865, %f831, %f1393;
	ld.shared.f32 	%f866, [%r154+4644];
	fma.rn.f32 	%f1389, %f866, %f831, %f1389;
	fma.rn.f32 	%f1394, %f865, %f832, %f1394;
	fma.rn.f32 	%f1390, %f866, %f832, %f1390;
	fma.rn.f32 	%f1395, %f865, %f833, %f1395;
	fma.rn.f32 	%f1391, %f866, %f833, %f1391;
	fma.rn.f32 	%f1396, %f865, %f834, %f1396;
	st.local.v4.f32 	[%rd36+608], {%f1393, %f1394, %f1395, %f1396};
	fma.rn.f32 	%f1392, %f866, %f834, %f1392;
	st.local.v4.f32 	[%rd36+1632], {%f1389, %f1390, %f1391, %f1392};
	ld.shared.f32 	%f867, [%r154+3228];
	fma.rn.f32 	%f1385, %f867, %f831, %f1385;
	ld.shared.f32 	%f868, [%r154+4668];
	fma.rn.f32 	%f1381, %f868, %f831, %f1381;
	fma.rn.f32 	%f1386, %f867, %f832, %f1386;
	fma.rn.f32 	%f1382, %f868, %f832, %f1382;
	fma.rn.f32 	%f1387, %f867, %f833, %f1387;
	fma.rn.f32 	%f1383, %f868, %f833, %f1383;
	fma.rn.f32 	%f1388, %f867, %f834, %f1388;
	st.local.v4.f32 	[%rd36+624], {%f1385, %f1386, %f1387, %f1388};
	fma.rn.f32 	%f1384, %f868, %f834, %f1384;
	st.local.v4.f32 	[%rd36+1648], {%f1381, %f1382, %f1383, %f1384};
	add.s32 	%r178, %r178, 1;
	setp.ne.s32 	%p7, %r178, 3;
	mov.b64 	%rd38, {%r158, %r160};
	cvt.u32.u64 	%r32, %rd38;
	{ .reg .b32 tmp; mov.b64 {tmp, %r161}, %rd34; }
	mov.b32 	%f1502, %r161;
	{ .reg .b32 tmp; mov.b64 {tmp, %r162}, %rd37; }
	mov.b32 	%f1439, %r162;
	@%p7 bra 	$L__BB0_17;
	add.s32 	%r177, %r177, 1;
	setp.ne.s32 	%p8, %r177, 3;
	mov.b32 	%f1507, %r32;
	@%p8 bra 	$L__BB0_16;
	add.s32 	%r176, %r176, 1;
	setp.ne.s32 	%p9, %r176, 4;
	@%p9 bra 	$L__BB0_15;
	add.s32 	%r168, %r168, 1;
	setp.ne.s32 	%p10, %r168, 64;
	@%p10 bra 	$L__BB0_2;
	add.s32 	%r167, %r167, 1;
	setp.ne.s32 	%p11, %r167, 3;
	@%p11 bra 	$L__BB0_1;
	ld.param.u64 	%rd49, [my_kernel_kernel0_param_3];
	mov.u32 	%r164, %ctaid.x;
	shl.b32 	%r165, %r164, 6;
	add.s32 	%r181, %r165, %r30;
	cvta.to.global.u64 	%rd39, %rd49;
	mul.wide.u32 	%rd40, %r181, 4;
	add.s64 	%rd41, %rd39, %rd40;
	ld.global.nc.f32 	%f818, [%rd41];
	ld.global.nc.f32 	%f819, [%rd41+4];
	ld.global.nc.f32 	%f820, [%rd41+8];
	ld.global.nc.f32 	%f821, [%rd41+12];
	mov.b32 	%r180, 0;
	mov.u32 	%r179, %r181;
$L__BB0_23:
	ld.param.u64 	%rd48, [my_kernel_kernel0_param_2];
	ld.local.v4.f32 	{%f869, %f870, %f871, %f872}, [%rd50+-1024];
	add.f32 	%f873, %f869, %f818;
	max.f32 	%f874, %f873, 0f00000000;
	cvta.to.global.u64 	%rd6, %rd48;
	mul.wide.u32 	%rd42, %r179, 4;
	add.s64 	%rd43, %rd6, %rd42;
	st.global.f32 	[%rd43], %f874;
	ld.local.v4.f32 	{%f875, %f876, %f877, %f878}, [%rd50];
	add.f32 	%f879, %f875, %f818;
	max.f32 	%f880, %f879, 0f00000000;
	st.global.f32 	[%rd43+24576], %f880;
	add.f32 	%f881, %f870, %f819;
	max.f32 	%f882, %f881, 0f00000000;
	st.global.f32 	[%rd43+4], %f882;
	add.f32 	%f883, %f876, %f819;
	max.f32 	%f884, %f883, 0f00000000;
	st.global.f32 	[%rd43+24580], %f884;
	add.f32 	%f885, %f871, %f820;
	max.f32 	%f886, %f885, 0f00000000;
	st.global.f32 	[%rd43+8], %f886;
	add.f32 	%f887, %f877, %f820;
	max.f32 	%f888, %f887, 0f00000000;
	st.global.f32 	[%rd43+24584], %f888;
	add.f32 	%f889, %f872, %f821;
	max.f32 	%f890, %f889, 0f00000000;
	st.global.f32 	[%rd43+12], %f890;
	add.f32 	%f891, %f878, %f821;
	max.f32 	%f892, %f891, 0f00000000;
	st.global.f32 	[%rd43+24588], %f892;
	ld.local.v4.f32 	{%f893, %f894, %f895, %f896}, [%rd50+-1008];
	add.f32 	%f897, %f893, %f818;
	max.f32 	%f898, %f897, 0f00000000;
	st.global.f32 	[%rd43+768], %f898;
	ld.local.v4.f32 	{%f899, %f900, %f901, %f902}, [%rd50+16];
	add.f32 	%f903, %f899, %f818;
	max.f32 	%f904, %f903, 0f00000000;
	st.global.f32 	[%rd43+25344], %f904;
	add.f32 	%f905, %f894, %f819;
	max.f32 	%f906, %f905, 0f00000000;
	st.global.f32 	[%rd43+772], %f906;
	add.f32 	%f907, %f900, %f819;
	max.f32 	%f908, %f907, 0f00000000;
	st.global.f32 	[%rd43+25348], %f908;
	add.f32 	%f909, %f895, %f820;
	max.f32 	%f910, %f909, 0f00000000;
	st.global.f32 	[%rd43+776], %f910;
	add.f32 	%f911, %f901, %f820;
	max.f32 	%f912, %f911, 0f00000000;
	st.global.f32 	[%rd43+25352], %f912;
	add.f32 	%f913, %f896, %f821;
	max.f32 	%f914, %f913, 0f00000000;
	st.global.f32 	[%rd43+780], %f914;
	add.f32 	%f915, %f902, %f821;
	max.f32 	%f916, %f915, 0f00000000;
	st.global.f32 	[%rd43+25356], %f916;
	ld.local.v4.f32 	{%f917, %f918, %f919, %f920}, [%rd50+-992];
	add.f32 	%f921, %f917, %f818;
	max.f32 	%f922, %f921, 0f00000000;
	st.global.f32 	[%rd43+1536], %f922;
	ld.local.v4.f32 	{%f923, %f924, %f925, %f926}, [%rd50+32];
	add.f32 	%f927, %f923, %f818;
	max.f32 	%f928, %f927, 0f00000000;
	st.global.f32 	[%rd43+26112], %f928;
	add.f32 	%f929, %f918, %f819;
	max.f32 	%f930, %f929, 0f00000000;
	st.global.f32 	[%rd43+1540], %f930;
	add.f32 	%f931, %f924, %f819;
	max.f32 	%f932, %f931, 0f00000000;
	st.global.f32 	[%rd43+26116], %f932;
	add.f32 	%f933, %f919, %f820;
	max.f32 	%f934, %f933, 0f00000000;
	st.global.f32 	[%rd43+1544], %f934;
	add.f32 	%f935, %f925, %f820;
	max.f32 	%f936, %f935, 0f00000000;
	st.global.f32 	[%rd43+26120], %f936;
	add.f32 	%f937, %f920, %f821;
	max.f32 	%f938, %f937, 0f00000000;
	st.global.f32 	[%rd43+1548], %f938;
	add.f32 	%f939, %f926, %f821;
	max.f32 	%f940, %f939, 0f00000000;
	st.global.f32 	[%rd43+26124], %f940;
	ld.local.v4.f32 	{%f941, %f942, %f943, %f944}, [%rd50+-976];
	add.f32 	%f945, %f941, %f818;
	max.f32 	%f946, %f945, 0f00000000;
	st.global.f32 	[%rd43+2304], %f946;
	ld.local.v4.f32 	{%f947, %f948, %f949, %f950}, [%rd50+48];
	add.f32 	%f951, %f947, %f818;
	max.f32 	%f952, %f951, 0f00000000;
	st.global.f32 	[%rd43+26880], %f952;
	add.f32 	%f953, %f942, %f819;
	max.f32 	%f954, %f953, 0f00000000;
	st.global.f32 	[%rd43+2308], %f954;
	add.f32 	%f955, %f948, %f819;
	max.f32 	%f956, %f955, 0f00000000;
	st.global.f32 	[%rd43+26884], %f956;
	add.f32 	%f957, %f943, %f820;
	max.f32 	%f958, %f957, 0f00000000;
	st.global.f32 	[%rd43+2312], %f958;
	add.f32 	%f959, %f949, %f820;
	max.f32 	%f960, %f959, 0f00000000;
	st.global.f32 	[%rd43+26888], %f960;
	add.f32 	%f961, %f944, %f821;
	max.f32 	%f962, %f961, 0f00000000;
	st.global.f32 	[%rd43+2316], %f962;
	add.f32 	%f963, %f950, %f821;
	max.f32 	%f964, %f963, 0f00000000;
	st.global.f32 	[%rd43+26892], %f964;
	ld.local.v4.f32 	{%f965, %f966, %f967, %f968}, [%rd50+-960];
	add.f32 	%f969, %f965, %f818;
	max.f32 	%f970, %f969, 0f00000000;
	st.global.f32 	[%rd43+3072], %f970;
	ld.local.v4.f32 	{%f971, %f972, %f973, %f974}, [%rd50+64];
	add.f32 	%f975, %f971, %f818;
	max.f32 	%f976, %f975, 0f00000000;
	st.global.f32 	[%rd43+27648], %f976;
	add.f32 	%f977, %f966, %f819;
	max.f32 	%f978, %f977, 0f00000000;
	st.global.f32 	[%rd43+3076], %f978;
	add.f32 	%f979, %f972, %f819;
	max.f32 	%f980, %f979, 0f00000000;
	st.global.f32 	[%rd43+27652], %f980;
	add.f32 	%f981, %f967, %f820;
	max.f32 	%f982, %f981, 0f00000000;
	st.global.f32 	[%rd43+3080], %f982;
	add.f32 	%f983, %f973, %f820;
	max.f32 	%f984, %f983, 0f00000000;
	st.global.f32 	[%rd43+27656], %f984;
	add.f32 	%f985, %f968, %f821;
	max.f32 	%f986, %f985, 0f00000000;
	st.global.f32 	[%rd43+3084], %f986;
	add.f32 	%f987, %f974, %f821;
	max.f32 	%f988, %f987, 0f00000000;
	st.global.f32 	[%rd43+27660], %f988;
	ld.local.v4.f32 	{%f989, %f990, %f991, %f992}, [%rd50+-944];
	add.f32 	%f993, %f989, %f818;
	max.f32 	%f994, %f993, 0f00000000;
	st.global.f32 	[%rd43+3840], %f994;
	ld.local.v4.f32 	{%f995, %f996, %f997, %f998}, [%rd50+80];
	add.f32 	%f999, %f995, %f818;
	max.f32 	%f1000, %f999, 0f00000000;
	st.global.f32 	[%rd43+28416], %f1000;
	add.f32 	%f1001, %f990, %f819;
	max.f32 	%f1002, %f1001, 0f00000000;
	st.global.f32 	[%rd43+3844], %f1002;
	add.f32 	%f1003, %f996, %f819;
	max.f32 	%f1004, %f1003, 0f00000000;
	st.global.f32 	[%rd43+28420], %f1004;
	add.f32 	%f1005, %f991, %f820;
	max.f32 	%f1006, %f1005, 0f00000000;
	st.global.f32 	[%rd43+3848], %f1006;
	add.f32 	%f1007, %f997, %f820;
	max.f32 	%f1008, %f1007, 0f00000000;
	st.global.f32 	[%rd43+28424], %f1008;
	add.f32 	%f1009, %f992, %f821;
	max.f32 	%f1010, %f1009, 0f00000000;
	st.global.f32 	[%rd43+3852], %f1010;
	add.f32 	%f1011, %f998, %f821;
	max.f32 	%f1012, %f1011, 0f00000000;
	st.global.f32 	[%rd43+28428], %f1012;
	ld.local.v4.f32 	{%f1013, %f1014, %f1015, %f1016}, [%rd50+-928];
	add.f32 	%f1017, %f1013, %f818;
	max.f32 	%f1018, %f1017, 0f00000000;
	st.global.f32 	[%rd43+4608], %f1018;
	ld.local.v4.f32 	{%f1019, %f1020, %f1021, %f1022}, [%rd50+96];
	add.f32 	%f1023, %f1019, %f818;
	max.f32 	%f1024, %f1023, 0f00000000;
	st.global.f32 	[%rd43+29184], %f1024;
	add.f32 	%f1025, %f1014, %f819;
	max.f32 	%f1026, %f1025, 0f00000000;
	st.global.f32 	[%rd43+4612], %f1026;
	add.f32 	%f1027, %f1020, %f819;
	max.f32 	%f1028, %f1027, 0f00000000;
	st.global.f32 	[%rd43+29188], %f1028;
	add.f32 	%f1029, %f1015, %f820;
	max.f32 	%f1030, %f1029, 0f00000000;
	st.global.f32 	[%rd43+4616], %f1030;
	add.f32 	%f1031, %f1021, %f820;
	max.f32 	%f1032, %f1031, 0f00000000;
	st.global.f32 	[%rd43+29192], %f1032;
	add.f32 	%f1033, %f1016, %f821;
	max.f32 	%f1034, %f1033, 0f00000000;
	st.global.f32 	[%rd43+4620], %f1034;
	add.f32 	%f1035, %f1022, %f821;
	max.f32 	%f1036, %f1035, 0f00000000;
	st.global.f32 	[%rd43+29196], %f1036;
	ld.local.v4.f32 	{%f1037, %f1038, %f1039, %f1040}, [%rd50+-912];
	add.f32 	%f1041, %f1037, %f818;
	max.f32 	%f1042, %f1041, 0f00000000;
	st.global.f32 	[%rd43+5376], %f1042;
	ld.local.v4.f32 	{%f1043, %f1044, %f1045, %f1046}, [%rd50+112];
	add.f32 	%f1047, %f1043, %f818;
	max.f32 	%f1048, %f1047, 0f00000000;
	st.global.f32 	[%rd43+29952], %f1048;
	add.f32 	%f1049, %f1038, %f819;
	max.f32 	%f1050, %f1049, 0f00000000;
	st.global.f32 	[%rd43+5380], %f1050;
	add.f32 	%f1051, %f1044, %f819;
	max.f32 	%f1052, %f1051, 0f00000000;
	st.global.f32 	[%rd43+29956], %f1052;
	add.f32 	%f1053, %f1039, %f820;
	max.f32 	%f1054, %f1053, 0f00000000;
	st.global.f32 	[%rd43+5384], %f1054;
	add.f32 	%f1055, %f1045, %f820;
	max.f32 	%f1056, %f1055, 0f00000000;
	st.global.f32 	[%rd43+29960], %f1056;
	add.f32 	%f1057, %f1040, %f821;
	max.f32 	%f1058, %f1057, 0f00000000;
	st.global.f32 	[%rd43+5388], %f1058;
	add.f32 	%f1059, %f1046, %f821;
	max.f32 	%f1060, %f1059, 0f00000000;
	st.global.f32 	[%rd43+29964], %f1060;
	add.s32 	%r180, %r180, 1;
	add.s32 	%r179, %r179, 1536;
	add.s64 	%rd50, %rd50, 128;
	setp.ne.s32 	%p12, %r180, 4;
	@%p12 bra 	$L__BB0_23;
	mov.b32 	%r182, 0;
$L__BB0_25:
	ld.local.v4.f32 	{%f1061, %f1062, %f1063, %f1064}, [%rd51+-1024];
	add.f32 	%f1065, %f1061, %f818;
	max.f32 	%f1066, %f1065, 0f00000000;
	mul.wide.u32 	%rd44, %r181, 4;
	add.s64 	%rd45, %rd6, %rd44;
	st.global.f32 	[%rd45+49152], %f1066;
	ld.local.v4.f32 	{%f1067, %f1068, %f1069, %f1070}, [%rd51];
	add.f32 	%f1071, %f1067, %f818;
	max.f32 	%f1072, %f1071, 0f00000000;
	st.global.f32 	[%rd45+73728], %f1072;
	add.f32 	%f1073, %f1062, %f819;
	max.f32 	%f1074, %f1073, 0f00000000;
	st.global.f32 	[%rd45+49156], %f1074;
	add.f32 	%f1075, %f1068, %f819;
	max.f32 	%f1076, %f1075, 0f00000000;
	st.global.f32 	[%rd45+73732], %f1076;
	add.f32 	%f1077, %f1063, %f820;
	max.f32 	%f1078, %f1077, 0f00000000;
	st.global.f32 	[%rd45+49160], %f1078;
	add.f32 	%f1079, %f1069, %f820;
	max.f32 	%f1080, %f1079, 0f00000000;
	st.global.f32 	[%rd45+73736], %f1080;
	add.f32 	%f1081, %f1064, %f821;
	max.f32 	%f1082, %f1081, 0f00000000;
	st.global.f32 	[%rd45+49164], %f1082;
	add.f32 	%f1083, %f1070, %f821;
	max.f32 	%f1084, %f1083, 0f00000000;
	st.global.f32 	[%rd45+73740], %f1084;
	ld.local.v4.f32 	{%f1085, %f1086, %f1087, %f1088}, [%rd51+-1008];
	add.f32 	%f1089, %f1085, %f818;
	max.f32 	%f1090, %f1089, 0f00000000;
	st.global.f32 	[%rd45+49920], %f1090;
	ld.local.v4.f32 	{%f1091, %f1092, %f1093, %f1094}, [%rd51+16];
	add.f32 	%f1095, %f1091, %f818;
	max.f32 	%f1096, %f1095, 0f00000000;
	st.global.f32 	[%rd45+74496], %f1096;
	add.f32 	%f1097, %f1086, %f819;
	max.f32 	%f1098, %f1097, 0f00000000;
	st.global.f32 	[%rd45+49924], %f1098;
	add.f32 	%f1099, %f1092, %f819;
	max.f32 	%f1100, %f1099, 0f00000000;
	st.global.f32 	[%rd45+74500], %f1100;
	add.f32 	%f1101, %f1087, %f820;
	max.f32 	%f1102, %f1101, 0f00000000;
	st.global.f32 	[%rd45+49928], %f1102;
	add.f32 	%f1103, %f1093, %f820;
	max.f32 	%f1104, %f1103, 0f00000000;
	st.global.f32 	[%rd45+74504], %f1104;
	add.f32 	%f1105, %f1088, %f821;
	max.f32 	%f1106, %f1105, 0f00000000;
	st.global.f32 	[%rd45+49932], %f1106;
	add.f32 	%f1107, %f1094, %f821;
	max.f32 	%f1108, %f1107, 0f00000000;
	st.global.f32 	[%rd45+74508], %f1108;
	ld.local.v4.f32 	{%f1109, %f1110, %f1111, %f1112}, [%rd51+-992];
	add.f32 	%f1113, %f1109, %f818;
	max.f32 	%f1114, %f1113, 0f00000000;
	st.global.f32 	[%rd45+50688], %f1114;
	ld.local.v4.f32 	{%f1115, %f1116, %f1117, %f1118}, [%rd51+32];
	add.f32 	%f1119, %f1115, %f818;
	max.f32 	%f1120, %f1119, 0f00000000;
	st.global.f32 	[%rd45+75264], %f1120;
	add.f32 	%f1121, %f1110, %f819;
	max.f32 	%f1122, %f1121, 0f00000000;
	st.global.f32 	[%rd45+50692], %f1122;
	add.f32 	%f1123, %f1116, %f819;
	max.f32 	%f1124, %f1123, 0f00000000;
	st.global.f32 	[%rd45+75268], %f1124;
	add.f32 	%f1125, %f1111, %f820;
	max.f32 	%f1126, %f1125, 0f00000000;
	st.global.f32 	[%rd45+50696], %f1126;
	add.f32 	%f1127, %f1117, %f820;
	max.f32 	%f1128, %f1127, 0f00000000;
	st.global.f32 	[%rd45+75272], %f1128;
	add.f32 	%f1129, %f1112, %f821;
	max.f32 	%f1130, %f1129, 0f00000000;
	st.global.f32 	[%rd45+50700], %f1130;
	add.f32 	%f1131, %f1118, %f821;
	max.f32 	%f1132, %f1131, 0f00000000;
	st.global.f32 	[%rd45+75276], %f1132;
	ld.local.v4.f32 	{%f1133, %f1134, %f1135, %f1136}, [%rd51+-976];
	add.f32 	%f1137, %f1133, %f818;
	max.f32 	%f1138, %f1137, 0f00000000;
	st.global.f32 	[%rd45+51456], %f1138;
	ld.local.v4.f32 	{%f1139, %f1140, %f1141, %f1142}, [%rd51+48];
	add.f32 	%f1143, %f1139, %f818;
	max.f32 	%f1144, %f1143, 0f00000000;
	st.global.f32 	[%rd45+76032], %f1144;
	add.f32 	%f1145, %f1134, %f819;
	max.f32 	%f1146, %f1145, 0f00000000;
	st.global.f32 	[%rd45+51460], %f1146;
	add.f32 	%f1147, %f1140, %f819;
	max.f32 	%f1148, %f1147, 0f00000000;
	st.global.f32 	[%rd45+76036], %f1148;
	add.f32 	%f1149, %f1135, %f820;
	max.f32 	%f1150, %f1149, 0f00000000;
	st.global.f32 	[%rd45+51464], %f1150;
	add.f32 	%f1151, %f1141, %f820;
	max.f32 	%f1152, %f1151, 0f00000000;
	st.global.f32 	[%rd45+76040], %f1152;
	add.f32 	%f1153, %f1136, %f821;
	max.f32 	%f1154, %f1153, 0f00000000;
	st.global.f32 	[%rd45+51468], %f1154;
	add.f32 	%f1155, %f1142, %f821;
	max.f32 	%f1156, %f1155, 0f00000000;
	st.global.f32 	[%rd45+76044], %f1156;
	ld.local.v4.f32 	{%f1157, %f1158, %f1159, %f1160}, [%rd51+-960];
	add.f32 	%f1161, %f1157, %f818;
	max.f32 	%f1162, %f1161, 0f00000000;
	st.global.f32 	[%rd45+52224], %f1162;
	ld.local.v4.f32 	{%f1163, %f1164, %f1165, %f1166}, [%rd51+64];
	add.f32 	%f1167, %f1163, %f818;
	max.f32 	%f1168, %f1167, 0f00000000;
	st.global.f32 	[%rd45+76800], %f1168;
	add.f32 	%f1169, %f1158, %f819;
	max.f32 	%f1170, %f1169, 0f00000000;
	st.global.f32 	[%rd45+52228], %f1170;
	add.f32 	%f1171, %f1164, %f819;
	max.f32 	%f1172, %f1171, 0f00000000;
	st.global.f32 	[%rd45+76804], %f1172;
	add.f32 	%f1173, %f1159, %f820;
	max.f32 	%f1174, %f1173, 0f00000000;
	st.global.f32 	[%rd45+52232], %f1174;
	add.f32 	%f1175, %f1165, %f820;
	max.f32 	%f1176, %f1175, 0f00000000;
	st.global.f32 	[%rd45+76808], %f1176;
	add.f32 	%f1177, %f1160, %f821;
	max.f32 	%f1178, %f1177, 0f00000000;
	st.global.f32 	[%rd45+52236], %f1178;
	add.f32 	%f1179, %f1166, %f821;
	max.f32 	%f1180, %f1179, 0f00000000;
	st.global.f32 	[%rd45+76812], %f1180;
	ld.local.v4.f32 	{%f1181, %f1182, %f1183, %f1184}, [%rd51+-944];
	add.f32 	%f1185, %f1181, %f818;
	max.f32 	%f1186, %f1185, 0f00000000;
	st.global.f32 	[%rd45+52992], %f1186;
	ld.local.v4.f32 	{%f1187, %f1188, %f1189, %f1190}, [%rd51+80];
	add.f32 	%f1191, %f1187, %f818;
	max.f32 	%f1192, %f1191, 0f00000000;
	st.global.f32 	[%rd45+77568], %f1192;
	add.f32 	%f1193, %f1182, %f819;
	max.f32 	%f1194, %f1193, 0f00000000;
	st.global.f32 	[%rd45+52996], %f1194;
	add.f32 	%f1195, %f1188, %f819;
	max.f32 	%f1196, %f1195, 0f00000000;
	st.global.f32 	[%rd45+77572], %f1196;
	add.f32 	%f1197, %f1183, %f820;
	max.f32 	%f1198, %f1197, 0f00000000;
	st.global.f32 	[%rd45+53000], %f1198;
	add.f32 	%f1199, %f1189, %f820;
	max.f32 	%f1200, %f1199, 0f00000000;
	st.global.f32 	[%rd45+77576], %f1200;
	add.f32 	%f1201, %f1184, %f821;
	max.f32 	%f1202, %f1201, 0f00000000;
	st.global.f32 	[%rd45+53004], %f1202;
	add.f32 	%f1203, %f1190, %f821;
	max.f32 	%f1204, %f1203, 0f00000000;
	st.global.f32 	[%rd45+77580], %f1204;
	ld.local.v4.f32 	{%f1205, %f1206, %f1207, %f1208}, [%rd51+-928];
	add.f32 	%f1209, %f1205, %f818;
	max.f32 	%f1210, %f1209, 0f00000000;
	st.global.f32 	[%rd45+53760], %f1210;
	ld.local.v4.f32 	{%f1211, %f1212, %f1213, %f1214}, [%rd51+96];
	add.f32 	%f1215, %f1211, %f818;
	max.f32 	%f1216, %f1215, 0f00000000;
	st.global.f32 	[%rd45+78336], %f1216;
	add.f32 	%f1217, %f1206, %f819;
	max.f32 	%f1218, %f1217, 0f00000000;
	st.global.f32 	[%rd45+53764], %f1218;
	add.f32 	%f1219, %f1212, %f819;
	max.f32 	%f1220, %f1219, 0f00000000;
	st.global.f32 	[%rd45+78340], %f1220;
	add.f32 	%f1221, %f1207, %f820;
	max.f32 	%f1222, %f1221, 0f00000000;
	st.global.f32 	[%rd45+53768], %f1222;
	add.f32 	%f1223, %f1213, %f820;
	max.f32 	%f1224, %f1223, 0f00000000;
	st.global.f32 	[%rd45+78344], %f1224;
	add.f32 	%f1225, %f1208, %f821;
	max.f32 	%f1226, %f1225, 0f00000000;
	st.global.f32 	[%rd45+53772], %f1226;
	add.f32 	%f1227, %f1214, %f821;
	max.f32 	%f1228, %f1227, 0f00000000;
	st.global.f32 	[%rd45+78348], %f1228;
	ld.local.v4.f32 	{%f1229, %f1230, %f1231, %f1232}, [%rd51+-912];
	add.f32 	%f1233, %f1229, %f818;
	max.f32 	%f1234, %f1233, 0f00000000;
	st.global.f32 	[%rd45+54528], %f1234;
	ld.local.v4.f32 	{%f1235, %f1236, %f1237, %f1238}, [%rd51+112];
	add.f32 	%f1239, %f1235, %f818;
	max.f32 	%f1240, %f1239, 0f00000000;
	st.global.f32 	[%rd45+79104], %f1240;
	add.f32 	%f1241, %f1230, %f819;
	max.f32 	%f1242, %f1241, 0f00000000;
	st.global.f32 	[%rd45+54532], %f1242;
	add.f32 	%f1243, %f1236, %f819;
	max.f32 	%f1244, %f1243, 0f00000000;
	st.global.f32 	[%rd45+79108], %f1244;
	add.f32 	%f1245, %f1231, %f820;
	max.f32 	%f1246, %f1245, 0f00000000;
	st.global.f32 	[%rd45+54536], %f1246;
	add.f32 	%f1247, %f1237, %f820;
	max.f32 	%f1248, %f1247, 0f00000000;
	st.global.f32 	[%rd45+79112], %f1248;
	add.f32 	%f1249, %f1232, %f821;
	max.f32 	%f1250, %f1249, 0f00000000;
	st.global.f32 	[%rd45+54540], %f1250;
	add.f32 	%f1251, %f1238, %f821;
	max.f32 	%f1252, %f1251, 0f00000000;
	st.global.f32 	[%rd45+79116], %f1252;
	add.s32 	%r182, %r182, 1;
	add.s32 	%r181, %r181, 1536;
	add.s64 	%rd51, %rd51, 128;
	setp.ne.s32 	%p13, %r182, 4;
	@%p13 bra 	$L__BB0_25;
	ret;

}


// ===== COMPILED SASS (sm_100) =====

	.target	sm_100

	.elftype	@"ET_EXEC"


//--------------------- .note.nv.tkinfo           --------------------------
	.section	.note.nv.tkinfo,"",@"SHT_NOTE"
	.sectionflags	@"SHF_NOTE_NV_TKINFO"
	.tkinfo
        /*0018*/ 	.word	0x00000002
        /*0030*/ 	.string	""
        /*0030*/ 	.string	"ptxas"
        /*0030*/ 	.string	"Cuda compilation tools, release 13.0, V13.0.88"
        /*0030*/ 	.string	"Build cuda_13.0.r13.0/compiler.36424714_0"
        /*0030*/ 	.string	"-arch sm_100 -m 64 "



//--------------------- .note.nv.cuinfo           --------------------------
	.section	.note.nv.cuinfo,"",@"SHT_NOTE"
	.sectionflags	@"SHF_NOTE_NV_CUINFO"
        /*0018*/ 	.short	0x0002
        /*001a*/ 	.short	0x0064
        /*001c*/ 	.short	0x0082
	.zero		2


//--------------------- .nv.info                  --------------------------
	.section	.nv.info,"",@"SHT_CUDA_INFO"
	.align	4


	//----- nvinfo : EIATTR_REGCOUNT
	.align		4
        /*0000*/ 	.byte	0x04, 0x2f
        /*0002*/ 	.short	(.L_1 - .L_0)
	.align		4
.L_0:
        /*0004*/ 	.word	index@(my_kernel_kernel0)
        /*0008*/ 	.word	0x000000a5


	//----- nvinfo : EIATTR_FRAME_SIZE
	.align		4
.L_1:
        /*000c*/ 	.byte	0x04, 0x11
        /*000e*/ 	.short	(.L_3 - .L_2)
	.align		4
.L_2:
        /*0010*/ 	.word	index@(my_kernel_kernel0)
        /*0014*/ 	.word	0x00000800


	//----- nvinfo : EIATTR_MIN_STACK_SIZE
	.align		4
.L_3:
        /*0018*/ 	.byte	0x04, 0x12
        /*001a*/ 	.short	(.L_5 - .L_4)
	.align		4
.L_4:
        /*001c*/ 	.word	index@(my_kernel_kernel0)
        /*0020*/ 	.word	0x00000800
.L_5:


//--------------------- .nv.compat                --------------------------
	.section	.nv.compat,"",@"SHT_CUDA_COMPAT_INFO"
	.align	4
        /*0000*/ 	.byte	0x02, 0x09, 0x00, 0x00, 0x02, 0x02, 0x01, 0x00, 0x02, 0x05, 0x05, 0x00, 0x03, 0x07, 0x01, 0x01
        /*0010*/ 	.byte	0x02, 0x03, 0x00, 0x00, 0x02, 0x06, 0x01, 0x00, 0x04, 0x0b, 0x08, 0x00, 0x09, 0x00, 0x00, 0x00
        /*0020*/ 	.byte	0x00, 0x00, 0x00, 0x00


//--------------------- .nv.info.my_kernel_kernel0 --------------------------
	.section	.nv.info.my_kernel_kernel0,"",@"SHT_CUDA_INFO"
	.sectionflags	@""
	.align	4


	//----- nvinfo : EIATTR_CUDA_API_VERSION
	.align		4
        /*0000*/ 	.byte	0x04, 0x37
        /*0002*/ 	.short	(.L_7 - .L_6)
.L_6:
        /*0004*/ 	.word	0x00000082


	//----- nvinfo : EIATTR_KPARAM_INFO
	.align		4
.L_7:
        /*0008*/ 	.byte	0x04, 0x17
        /*000a*/ 	.short	(.L_9 - .L_8)
.L_8:
        /*000c*/ 	.word	0x00000000
        /*0010*/ 	.short	0x0003
        /*0012*/ 	.short	0x0018
        /*0014*/ 	.byte	0x00, 0xf5, 0x21, 0x00


	//----- nvinfo : EIATTR_KPARAM_INFO
	.align		4
.L_9:
        /*0018*/ 	.byte	0x04, 0x17
        /*001a*/ 	.short	(.L_11 - .L_10)
.L_10:
        /*001c*/ 	.word	0x00000000
        /*0020*/ 	.short	0x0002
        /*0022*/ 	.short	0x0010
        /*0024*/ 	.byte	0x00, 0xf5, 0x21, 0x00


	//----- nvinfo : EIATTR_KPARAM_INFO
	.align		4
.L_11:
        /*0028*/ 	.byte	0x04, 0x17
        /*002a*/ 	.short	(.L_13 - .L_12)
.L_12:
        /*002c*/ 	.word	0x00000000
        /*0030*/ 	.short	0x0001
        /*0032*/ 	.short	0x0008
        /*0034*/ 	.byte	0x00, 0xf5, 0x21, 0x00


	//----- nvinfo : EIATTR_KPARAM_INFO
	.align		4
.L_13:
        /*0038*/ 	.byte	0x04, 0x17
        /*003a*/ 	.short	(.L_15 - .L_14)
.L_14:
        /*003c*/ 	.word	0x00000000
        /*0040*/ 	.short	0x0000
        /*0042*/ 	.short	0x0000
        /*0044*/ 	.byte	0x00, 0xf5, 0x21, 0x00


	//----- nvinfo : EIATTR_SPARSE_MMA_MASK
	.align		4
.L_15:
        /*0048*/ 	.byte	0x03, 0x50
        /*004a*/ 	.short	0x0000


	//----- nvinfo : EIATTR_MAXREG_COUNT
	.align		4
        /*004c*/ 	.byte	0x03, 0x1b
        /*004e*/ 	.short	0x00ff


	//----- nvinfo : EIATTR_NUM_BARRIERS
	.align		4
        /*0050*/ 	.byte	0x02, 0x4c
        /*0052*/ 	.byte	0x01
	.zero		1


	//----- nvinfo : EIATTR_MERCURY_ISA_VERSION
	.align		4
        /*0054*/ 	.byte	0x03, 0x5f
        /*0056*/ 	.short	0x0101


	//----- nvinfo : EIATTR_VRC_CTA_INIT_COUNT
	.align		4
        /*0058*/ 	.byte	0x02, 0x4a
	.zero		1
	.zero		1


	//----- nvinfo : EIATTR_EXIT_INSTR_OFFSETS
	.align		4
        /*005c*/ 	.byte	0x04, 0x1c
        /*005e*/ 	.short	(.L_17 - .L_16)


	//   ....[0]....
.L_16:
        /*0060*/ 	.word	0x000043f0


	//----- nvinfo : EIATTR_CRS_STACK_SIZE
	.align		4
.L_17:
        /*0064*/ 	.byte	0x04, 0x1e
        /*0066*/ 	.short	(.L_19 - .L_18)
.L_18:
        /*0068*/ 	.word	0x00000000


	//----- nvinfo : EIATTR_CBANK_PARAM_SIZE
	.align		4
.L_19:
        /*006c*/ 	.byte	0x03, 0x19
        /*006e*/ 	.short	0x0020


	//----- nvinfo : EIATTR_PARAM_CBANK
	.align		4
        /*0070*/ 	.byte	0x04, 0x0a
        /*0072*/ 	.short	(.L_21 - .L_20)
	.align		4
.L_20:
        /*0074*/ 	.word	index@(.nv.constant0.my_kernel_kernel0)
        /*0078*/ 	.short	0x0380
        /*007a*/ 	.short	0x0020


	//----- nvinfo : EIATTR_SW_WAR
	.align		4
.L_21:
        /*007c*/ 	.byte	0x04, 0x36
        /*007e*/ 	.short	(.L_23 - .L_22)
.L_22:
        /*0080*/ 	.word	0x00000008
.L_23:


//--------------------- .nv.callgraph             --------------------------
	.section	.nv.callgraph,"",@"SHT_CUDA_CALLGRAPH"
	.align	4
	.sectionentsize	8
	.align		4
        /*0000*/ 	.word	0x00000000
	.align		4
        /*0004*/ 	.word	0xffffffff
	.align		4
        /*0008*/ 	.word	0x00000000
	.align		4
        /*000c*/ 	.word	0xfffffffe
	.align		4
        /*0010*/ 	.word	0x00000000
	.align		4
        /*0014*/ 	.word	0xfffffffd
	.align		4
        /*0018*/ 	.word	0x00000000
	.align		4
        /*001c*/ 	.word	0xfffffffc


//--------------------- .text.my_kernel_kernel0   --------------------------
	.section	.text.my_kernel_kernel0,"ax",@progbits
	.align	128
        .global         my_kernel_kernel0
        .type           my_kernel_kernel0,@function
        .size           my_kernel_kernel0,(.L_x_18 - my_kernel_kernel0)
        .other          my_kernel_kernel0,@"STO_CUDA_ENTRY STV_DEFAULT"
my_kernel_kernel0:
.text.my_kernel_kernel0:
[----:B------:R-:W0:Y:S01]  /*0000*/  LDC R1, c[0x0][0x37c] ;  /* 0x0000df00ff017b82 */ /* 0x000e220000000800 */
[----:B------:R-:W1:Y:S01]  /*0010*/  S2R R3, SR_TID.X ;  /* 0x0000000000037919 */ /* 0x000e620000002100 */
[----:B0-----:R-:W-:Y:S01]  /*0020*/  IADD3 R1, PT, PT, R1, -0x800, RZ ;  /* 0xfffff80001017810 */ /* 0x001fe20007ffe0ff */
[----:B------:R-:W-:Y:S01]  /*0030*/  HFMA2 R4, -RZ, RZ, 0, 0 ;  /* 0x00000000ff047431 */ /* 0x000fe200000001ff */
[----:B------:R-:W0:Y:S02]  /*0040*/  LDCU.64 UR6, c[0x0][0x358] ;  /* 0x00006b00ff0677ac */ /* 0x000e240008000a00 */
[----:B------:R-:W-:Y:S01]  /*0050*/  MOV R7, R1 ;  /* 0x0000000100077202 */ /* 0x000fe20000000f00 */
[----:B------:R2:W-:Y:S01]  /*0060*/  STL.128 [R1], RZ ;  /* 0x000000ff01007387 */ /* 0x0005e20000100c00 */
[C---:B------:R-:W-:Y:S02]  /*0070*/  IADD3 R2, PT, PT, R1.reuse, 0x400, RZ ;  /* 0x0000040001027810 */ /* 0x040fe40007ffe0ff */
[----:B------:R-:W-:Y:S01]  /*0080*/  IADD3 R0, PT, PT, R1, 0x600, RZ ;  /* 0x0000060001007810 */ /* 0x000fe20007ffe0ff */
[----:B------:R2:W-:Y:S04]  /*0090*/  STL.128 [R1+0x400], RZ ;  /* 0x000400ff01007387 */ /* 0x0005e80000100c00 */
[----:B------:R2:W-:Y:S04]  /*00a0*/  STL.128 [R1+0x10], RZ ;  /* 0x000010ff01007387 */ /* 0x0005e80000100c00 */
[----:B------:R2:W-:Y:S04]  /*00b0*/  STL.128 [R1+0x410], RZ ;  /* 0x000410ff01007387 */ /* 0x0005e80000100c00 */
[----:B------:R2:W-:Y:S04]  /*00c0*/  STL.128 [R1+0x20], RZ ;  /* 0x000020ff01007387 */ /* 0x0005e80000100c00 */
[----:B------:R2:W-:Y:S04]  /*00d0*/  STL.128 [R1+0x420], RZ ;  /* 0x000420ff01007387 */ /* 0x0005e80000100c00 */
[----:B------:R2:W-:Y:S01]  /*00e0*/  STL.128 [R1+0x30], RZ ;  /* 0x000030ff01007387 */ /* 0x0005e20000100c00 */
[----:B-1----:R-:W-:-:S03]  /*00f0*/  IADD3 R5, PT, PT, R3, 0x10, RZ ;  /* 0x0000001003057810 */ /* 0x002fc60007ffe0ff */
[----:B------:R2:W-:Y:S01]  /*0100*/  STL.128 [R1+0x430], RZ ;  /* 0x000430ff01007387 */ /* 0x0005e20000100c00 */
[----:B------:R-:W-:-:S03]  /*0110*/  IADD3 R6, PT, PT, R3, 0x20, RZ ;  /* 0x0000002003067810 */ /* 0x000fc60007ffe0ff */
[----:B------:R2:W-:Y:S04]  /*0120*/  STL.128 [R1+0x40], RZ ;  /* 0x000040ff01007387 */ /* 0x0005e80000100c00 */
        /* <DEDUP_REMOVED lines=118> */
[----:B0-----:R2:W-:Y:S02]  /*0890*/  STL.128 [R1+0x7f0], RZ ;  /* 0x0007f0ff01007387 */ /* 0x0015e40000100c00 */
.L_x_14:
[----:B------:R-:W-:-:S07]  /*08a0*/  MOV R136, RZ ;  /* 0x000000ff00887202 */ /* 0x000fce0000000f00 */
.L_x_13:
[----:B------:R-:W0:Y:S08]  /*08b0*/  S2UR UR5, SR_CgaCtaId ;  /* 0x00000000000579c3 */ /* 0x000e300000008800 */
[----:B------:R-:W-:Y:S01]  /*08c0*/  BAR.SYNC.DEFER_BLOCKING 0x0 ;  /* 0x0000000000007b1d */ /* 0x000fe20000010000 */
[C---:B------:R-:W-:Y:S02]  /*08d0*/  IADD3 R11, PT, PT, R3.reuse, 0x30, RZ ;  /* 0x00000030030b7810 */ /* 0x040fe40007ffe0ff */
[----:B------:R-:W-:-:S02]  /*08e0*/  PRMT R12, R3, 0x7610, R12 ;  /* 0x00007610030c7816 */ /* 0x000fc4000000000c */
[----:B------:R-:W-:Y:S01]  /*08f0*/  PRMT R13, R3, 0x7610, R13 ;  /* 0x00007610030d7816 */ /* 0x000fe2000000000d */
[----:B------:R-:W-:Y:S01]  /*0900*/  UMOV UR4, 0x400 ;  /* 0x0000040000047882 */ /* 0x000fe20000000000 */
[----:B------:R-:W-:Y:S01]  /*0910*/  IMAD R9, R4, 0xc0, R11 ;  /* 0x000000c004097824 */ /* 0x000fe200078e020b */
[C---:B------:R-:W-:Y:S02]  /*0920*/  PRMT R14, R5.reuse, 0x7610, R14 ;  /* 0x00007610050e7816 */ /* 0x040fe4000000000e */
[----:B------:R-:W-:Y:S01]  /*0930*/  MOV R15, R5 ;  /* 0x00000005000f7202 */ /* 0x000fe20000000f00 */
[----:B------:R-:W-:Y:S01]  /*0940*/  IMAD R10, R136, 0x3, R9 ;  /* 0x00000003880a7824 */ /* 0x000fe200078e0209 */
[----:B------:R-:W-:Y:S02]  /*0950*/  PRMT R16, R5, 0x7610, R16 ;  /* 0x0000761005107816 */ /* 0x000fe40000000010 */
[----:B------:R-:W-:Y:S02]  /*0960*/  PRMT R17, R6, 0x7610, R17 ;  /* 0x0000761006117816 */ /* 0x000fe40000000011 */
[----:B------:R-:W-:-:S02]  /*0970*/  MOV R18, R6 ;  /* 0x0000000600127202 */ /* 0x000fc40000000f00 */
[----:B------:R-:W-:Y:S02]  /*0980*/  PRMT R19, R6, 0x7610, R19 ;  /* 0x0000761006137816 */ /* 0x000fe40000000013 */
[----:B------:R-:W-:Y:S02]  /*0990*/  MOV R20, R3 ;  /* 0x0000000300147202 */ /* 0x000fe40000000f00 */
[C---:B------:R-:W-:Y:S01]  /*09a0*/  PRMT R21, R11.reuse, 0x7610, R21 ;  /* 0x000076100b157816 */ /* 0x040fe20000000015 */
[----:B0-----:R-:W-:Y:S01]  /*09b0*/  ULEA UR4, UR5, UR4, 0x18 ;  /* 0x0000000405047291 */ /* 0x001fe2000f8ec0ff */
[----:B------:R-:W-:Y:S02]  /*09c0*/  MOV R22, R11 ;  /* 0x0000000b00167202 */ /* 0x000fe40000000f00 */
[----:B------:R-:W-:-:S03]  /*09d0*/  PRMT R23, R11, 0x7610, R23 ;  /* 0x000076100b177816 */ /* 0x000fc60000000017 */
[----:B------:R-:W-:Y:S01]  /*09e0*/  LEA R30, R3, UR4, 0x2 ;  /* 0x00000004031e7c11 */ /* 0x000fe2000f8e10ff */
[----:B------:R-:W-:-:S06]  /*09f0*/  UMOV UR4, 0x80 ;  /* 0x0000008000047882 */ /* 0x000fcc0000000000 */
.L_x_8:
[C---:B------:R-:W-:Y:S01]  /*0a00*/  ISETP.GT.U32.AND P0, PT, R20.reuse, 0x5f9, PT ;  /* 0x000005f91400780c */ /* 0x040fe20003f04070 */
[----:B------:R-:W-:Y:S01]  /*0a10*/  BSSY.RECONVERGENT B0, `(.L_x_0) ;  /* 0x000001e000007945 */ /* 0x000fe20003800200 */
[C---:B------:R-:W-:Y:S02]  /*0a20*/  ISETP.GT.U32.AND P1, PT, R20.reuse, 0x5e9, PT ;  /* 0x000005e91400780c */ /* 0x040fe40003f24070 */
[C---:B------:R-:W-:Y:S02]  /*0a30*/  ISETP.GT.U32.AND P2, PT, R20.reuse, 0x5d9, PT ;  /* 0x000005d91400780c */ /* 0x040fe40003f44070 */
[----:B------:R-:W-:Y:S02]  /*0a40*/  ISETP.GT.U32.AND P3, PT, R20, 0x5c9, PT ;  /* 0x000005c91400780c */ /* 0x000fe40003f64070 */
[----:B01-34-:R-:W-:-:S05]  /*0a50*/  IADD3 R29, PT, PT, R30, UR4, RZ ;  /* 0x000000041e1d7c10 */ /* 0x01bfca000fffe0ff */
[----:B------:R-:W-:Y:S06]  /*0a60*/  @P0 BRA `(.L_x_1) ;  /* 0x0000000000600947 */ /* 0x000fec0003800000 */
[----:B------:R-:W-:Y:S01]  /*0a70*/  LOP3.LUT R8, R12, 0xffff, RZ, 0xc0, !PT ;  /* 0x0000ffff0c087812 */ /* 0x000fe200078ec0ff */
[----:B------:R-:W-:-:S04]  /*0a80*/  IMAD.HI.U32 R27, R20, 0x6c16c16d, RZ ;  /* 0x6c16c16d141b7827 */ /* 0x000fc800078e00ff */
[----:B------:R-:W-:Y:S01]  /*0a90*/  IMAD R8, R8, 0x2d83, RZ ;  /* 0x00002d8308087824 */ /* 0x000fe200078e02ff */
[----:B------:R-:W-:Y:S01]  /*0aa0*/  IADD3 R28, PT, PT, -R27, R20, RZ ;  /* 0x000000141b1c7210 */ /* 0x000fe20007ffe1ff */
[----:B------:R-:W-:-:S03]  /*0ab0*/  IMAD.HI.U32 R26, R20, -0x55555555, RZ ;  /* 0xaaaaaaab141a7827 */ /* 0x000fc600078e00ff */
[----:B------:R-:W-:Y:S02]  /*0ac0*/  SHF.R.U32.HI R8, RZ, 0x13, R8 ;  /* 0x00000013ff087819 */ /* 0x000fe40000011608 */
[----:B------:R-:W-:Y:S02]  /*0ad0*/  LEA.HI R28, R28, R27, RZ, 0x1f ;  /* 0x0000001b1c1c7211 */ /* 0x000fe400078ff8ff */
[----:B------:R-:W-:Y:S02]  /*0ae0*/  PRMT R8, R8, 0x9910, RZ ;  /* 0x0000991008087816 */ /* 0x000fe400000000ff */
[----:B------:R-:W-:Y:S02]  /*0af0*/  SHF.R.U32.HI R26, RZ, 0x1, R26 ;  /* 0x00000001ff1a7819 */ /* 0x000fe4000001161a */
[----:B------:R-:W-:Y:S01]  /*0b00*/  SHF.R.U32.HI R28, RZ, 0x5, R28 ;  /* 0x00000005ff1c7819 */ /* 0x000fe2000001161c */
[----:B------:R-:W-:-:S05]  /*0b10*/  IMAD R8, R8, 0x2d, RZ ;  /* 0x0000002d08087824 */ /* 0x000fca00078e02ff */
[----:B------:R-:W-:-:S04]  /*0b20*/  IADD3 R8, PT, PT, RZ, -R8, RZ ;  /* 0x80000008ff087210 */ /* 0x000fc80007ffe0ff */
[----:B------:R-:W-:-:S04]  /*0b30*/  PRMT R8, R8, 0x7710, RZ ;  /* 0x0000771008087816 */ /* 0x000fc800000000ff */
[----:B------:R-:W-:-:S04]  /*0b40*/  IADD3 R8, PT, PT, R8, R13, RZ ;  /* 0x0000000d08087210 */ /* 0x000fc80007ffe0ff */
[----:B------:R-:W-:Y:S02]  /*0b50*/  LOP3.LUT R24, R8, 0xff, RZ, 0xc0, !PT ;  /* 0x000000ff08187812 */ /* 0x000fe400078ec0ff */
[----:B------:R-:W0:Y:S03]  /*0b60*/  LDC.64 R8, c[0x0][0x380] ;  /* 0x0000e000ff087b82 */ /* 0x000e260000000a00 */
[----:B------:R-:W-:-:S04]  /*0b70*/  IMAD.HI.U32 R25, R24, 0x55555556, RZ ;  /* 0x5555555618197827 */ /* 0x000fc800078e00ff */
[----:B------:R-:W-:-:S04]  /*0b80*/  IMAD R25, R25, 0xc0, R10 ;  /* 0x000000c019197824 */ /* 0x000fc800078e020a */
[----:B------:R-:W-:-:S04]  /*0b90*/  IMAD R25, R26, -0x3, R25 ;  /* 0xfffffffd1a197824 */ /* 0x000fc800078e0219 */
[----:B------:R-:W-:-:S05]  /*0ba0*/  IMAD R25, R28, 0xcc0, R25 ;  /* 0x00000cc01c197824 */ /* 0x000fca00078e0219 */
[----:B------:R-:W-:-:S05]  /*0bb0*/  IADD3 R25, PT, PT, R25, -0x30, RZ ;  /* 0xffffffd019197810 */ /* 0x000fca0007ffe0ff */
[----:B0-----:R-:W-:-:S06]  /*0bc0*/  IMAD.WIDE.U32 R8, R25, 0x4, R8 ;  /* 0x0000000419087825 */ /* 0x001fcc00078e0008 */
[----:B------:R-:W3:Y:S04]  /*0bd0*/  LDG.E.CONSTANT R8, desc[UR6][R8.64] ;  /* 0x0000000608087981 */ /* 0x000ee8000c1e9900 */
[----:B---3--:R0:W-:Y:S02]  /*0be0*/  STS [R29+-0x80], R8 ;  /* 0xffff80081d007388 */ /* 0x0081e40000000800 */
.L_x_1:
[----:B------:R-:W-:Y:S05]  /*0bf0*/  BSYNC.RECONVERGENT B0 ;  /* 0x0000000000007941 */ /* 0x000fea0003800200 */
.L_x_0:
[----:B------:R-:W-:Y:S04]  /*0c00*/  BSSY.RECONVERGENT B0, `(.L_x_2) ;  /* 0x000001a000007945 */ /* 0x000fe80003800200 */
[----:B------:R-:W-:Y:S05]  /*0c10*/  @P1 BRA `(.L_x_3) ;  /* 0x0000000000601947 */ /* 0x000fea0003800000 */
[----:B0-----:R-:W-:Y:S01]  /*0c20*/  LOP3.LUT R8, R16, 0xffff, RZ, 0xc0, !PT ;  /* 0x0000ffff10087812 */ /* 0x001fe200078ec0ff */
[----:B------:R-:W-:-:S04]  /*0c30*/  IMAD.HI.U32 R28, R15, 0x6c16c16d, RZ ;  /* 0x6c16c16d0f1c7827 */ /* 0x000fc800078e00ff */
[----:B------:R-:W-:Y:S01]  /*0c40*/  IMAD R8, R8, 0x2d83, RZ ;  /* 0x00002d8308087824 */ /* 0x000fe200078e02ff */
[----:B------:R-:W-:Y:S01]  /*0c50*/  IADD3 R27, PT, PT, -R28, R15, RZ ;  /* 0x0000000f1c1b7210 */ /* 0x000fe20007ffe1ff */
[----:B------:R-:W-:-:S03]  /*0c60*/  IMAD.HI.U32 R26, R15, -0x55555555, RZ ;  /* 0xaaaaaaab0f1a7827 */ /* 0x000fc600078e00ff */
[----:B------:R-:W-:Y:S02]  /*0c70*/  SHF.R.U32.HI R8, RZ, 0x13, R8 ;  /* 0x00000013ff087819 */ /* 0x000fe40000011608 */
[----:B------:R-:W-:Y:S02]  /*0c80*/  LEA.HI R27, R27, R28, RZ, 0x1f ;  /* 0x0000001c1b1b7211 */ /* 0x000fe400078ff8ff */
[----:B------:R-:W-:Y:S02]  /*0c90*/  PRMT R8, R8, 0x9910, RZ ;  /* 0x0000991008087816 */ /* 0x000fe400000000ff */
[----:B------:R-:W-:-:S03]  /*0ca0*/  SHF.R.U32.HI R26, RZ, 0x1, R26 ;  /* 0x00000001ff1a7819 */ /* 0x000fc6000001161a */
[----:B------:R-:W-:-:S05]  /*0cb0*/  IMAD R8, R8, 0x2d, RZ ;  /* 0x0000002d08087824 */ /* 0x000fca00078e02ff */
[----:B------:R-:W-:-:S04]  /*0cc0*/  IADD3 R8, PT, PT, RZ, -R8, RZ ;  /* 0x80000008ff087210 */ /* 0x000fc80007ffe0ff */
[----:B------:R-:W-:-:S04]  /*0cd0*/  PRMT R9, R8, 0x7710, RZ ;  /* 0x0000771008097816 */ /* 0x000fc800000000ff */
[----:B------:R-:W-:-:S04]  /*0ce0*/  IADD3 R8, PT, PT, R9, R14, RZ ;  /* 0x0000000e09087210 */ /* 0x000fc80007ffe0ff */
[----:B------:R-:W-:Y:S02]  /*0cf0*/  LOP3.LUT R24, R8, 0xff, RZ, 0xc0, !PT ;  /* 0x000000ff08187812 */ /* 0x000fe400078ec0ff */
[----:B------:R-:W0:Y:S03]  /*0d00*/  LDC.64 R8, c[0x0][0x380] ;  /* 0x0000e000ff087b82 */ /* 0x000e260000000a00 */
[----:B------:R-:W-:Y:S01]  /*0d10*/  IMAD.HI.U32 R25, R24, 0x55555556, RZ ;  /* 0x5555555618197827 */ /* 0x000fe200078e00ff */
[----:B------:R-:W-:-:S03]  /*0d20*/  SHF.R.U32.HI R24, RZ, 0x5, R27 ;  /* 0x00000005ff187819 */ /* 0x000fc6000001161b */
[----:B------:R-:W-:-:S04]  /*0d30*/  IMAD R25, R25, 0xc0, R10 ;  /* 0x000000c019197824 */ /* 0x000fc800078e020a */
[----:B------:R-:W-:-:S04]  /*0d40*/  IMAD R25, R26, -0x3, R25 ;  /* 0xfffffffd1a197824 */ /* 0x000fc800078e0219 */
[----:B------:R-:W-:-:S05]  /*0d50*/  IMAD R24, R24, 0xcc0, R25 ;  /* 0x00000cc018187824 */ /* 0x000fca00078e0219 */
[----:B------:R-:W-:-:S05]  /*0d60*/  IADD3 R25, PT, PT, R24, -0x20, RZ ;  /* 0xffffffe018197810 */ /* 0x000fca0007ffe0ff */
[----:B0-----:R-:W-:-:S06]  /*0d70*/  IMAD.WIDE.U32 R8, R25, 0x4, R8 ;  /* 0x0000000419087825 */ /* 0x001fcc00078e0008 */
[----:B------:R-:W3:Y:S04]  /*0d80*/  LDG.E.CONSTANT R8, desc[UR6][R8.64] ;  /* 0x0000000608087981 */ /* 0x000ee8000c1e9900 */
[----:B---3--:R1:W-:Y:S02]  /*0d90*/  STS [R29+-0x40], R8 ;  /* 0xffffc0081d007388 */ /* 0x0083e40000000800 */
.L_x_3:
[----:B------:R-:W-:Y:S05]  /*0da0*/  BSYNC.RECONVERGENT B0 ;  /* 0x0000000000007941 */ /* 0x000fea0003800200 */
.L_x_2:
[----:B------:R-:W-:Y:S04]  /*0db0*/  BSSY.RECONVERGENT B0, `(.L_x_4) ;  /* 0x000001a000007945 */ /* 0x000fe80003800200 */
[----:B------:R-:W-:Y:S05]  /*0dc0*/  @P2 BRA `(.L_x_5) ;  /* 0x0000000000602947 */ /* 0x000fea0003800000 */
[----:B01----:R-:W-:Y:S01]  /*0dd0*/  LOP3.LUT R8, R19, 0xffff, RZ, 0xc0, !PT ;  /* 0x0000ffff13087812 */ /* 0x003fe200078ec0ff */
        /* <DEDUP_REMOVED lines=22> */
[----:B---3--:R3:W-:Y:S02]  /*0f40*/  STS [R29], R8 ;  /* 0x000000081d007388 */ /* 0x0087e40000000800 */
.L_x_5:
[----:B------:R-:W-:Y:S05]  /*0f50*/  BSYNC.RECONVERGENT B0 ;  /* 0x0000000000007941 */ /* 0x000fea0003800200 */
.L_x_4:
[----:B------:R-:W-:Y:S04]  /*0f60*/  BSSY.RECONVERGENT B0, `(.L_x_6) ;  /* 0x0000019000007945 */ /* 0x000fe80003800200 */
[----:B------:R-:W-:Y:S05]  /*0f70*/  @P3 BRA `(.L_x_7) ;  /* 0x00000000005c3947 */ /* 0x000fea0003800000 */
[----:B01-3--:R-:W-:Y:S01]  /*0f80*/  LOP3.LUT R8, R23, 0xffff, RZ, 0xc0, !PT ;  /* 0x0000ffff17087812 */ /* 0x00bfe200078ec0ff */
        /* <DEDUP_REMOVED lines=11> */
[----:B------:R-:W-:Y:S02]  /*1040*/  PRMT R24, R8, 0x7710, RZ ;  /* 0x0000771008187816 */ /* 0x000fe400000000ff */
[----:B------:R-:W0:Y:S02]  /*1050*/  LDC.64 R8, c[0x0][0x380] ;  /* 0x0000e000ff087b82 */ /* 0x000e240000000a00 */
[----:B------:R-:W-:-:S04]  /*1060*/  IADD3 R24, PT, PT, R24, R21, RZ ;  /* 0x0000001518187210 */ /* 0x000fc80007ffe0ff */
[----:B------:R-:W-:-:S05]  /*1070*/  LOP3.LUT R24, R24, 0xff, RZ, 0xc0, !PT ;  /* 0x000000ff18187812 */ /* 0x000fca00078ec0ff */
[----:B------:R-:W-:-:S04]  /*1080*/  IMAD.HI.U32 R25, R24, 0x55555556, RZ ;  /* 0x5555555618197827 */ /* 0x000fc800078e00ff */
[----:B------:R-:W-:-:S04]  /*1090*/  IMAD R25, R25, 0xc0, R10 ;  /* 0x000000c019197824 */ /* 0x000fc800078e020a */
[----:B------:R-:W-:-:S04]  /*10a0*/  IMAD R25, R26, -0x3, R25 ;  /* 0xfffffffd1a197824 */ /* 0x000fc800078e0219 */
[----:B------:R-:W-:-:S04]  /*10b0*/  IMAD R25, R28, 0xcc0, R25 ;  /* 0x00000cc01c197824 */ /* 0x000fc800078e0219 */
[----:B0-----:R-:W-:-:S06]  /*10c0*/  IMAD.WIDE.U32 R8, R25, 0x4, R8 ;  /* 0x0000000419087825 */ /* 0x001fcc00078e0008 */
[----:B------:R-:W3:Y:S04]  /*10d0*/  LDG.E.CONSTANT R8, desc[UR6][R8.64] ;  /* 0x0000000608087981 */ /* 0x000ee8000c1e9900 */
[----:B---3--:R4:W-:Y:S02]  /*10e0*/  STS [R29+0x40], R8 ;  /* 0x000040081d007388 */ /* 0x0089e40000000800 */
.L_x_7:
[----:B------:R-:W-:Y:S05]  /*10f0*/  BSYNC.RECONVERGENT B0 ;  /* 0x0000000000007941 */ /* 0x000fea0003800200 */
.L_x_6:
[----:B------:R-:W-:Y:S01]  /*1100*/  UIADD3 UR4, UPT, UPT, UR4, 0x100, URZ ;  /* 0x0000010004047890 */ /* 0x000fe2000fffe0ff */
[----:B------:R-:W-:Y:S02]  /*1110*/  IADD3 R23, PT, PT, R23, 0x40, RZ ;  /* 0x0000004017177810 */ /* 0x000fe40007ffe0ff */
[----:B------:R-:W-:Y:S01]  /*1120*/  IADD3 R10, PT, PT, R10, 0x40, RZ ;  /* 0x000000400a0a7810 */ /* 0x000fe20007ffe0ff */
[----:B------:R-:W-:Y:S01]  /*1130*/  UISETP.NE.AND UP0, UPT, UR4, 0x1880, UPT ;  /* 0x000018800400788c */ /* 0x000fe2000bf05270 */
[----:B------:R-:W-:Y:S02]  /*1140*/  IADD3 R22, PT, PT, R22, 0x40, RZ ;  /* 0x0000004016167810 */ /* 0x000fe40007ffe0ff */
[----:B------:R-:W-:Y:S02]  /*1150*/  IADD3 R21, PT, PT, R21, 0x40, RZ ;  /* 0x0000004015157810 */ /* 0x000fe40007ffe0ff */
[----:B------:R-:W-:Y:S02]  /*1160*/  IADD3 R20, PT, PT, R20, 0x40, RZ ;  /* 0x0000004014147810 */ /* 0x000fe40007ffe0ff */
[----:B------:R-:W-:-:S02]  /*1170*/  IADD3 R19, PT, PT, R19, 0x40, RZ ;  /* 0x0000004013137810 */ /* 0x000fc40007ffe0ff */
[----:B------:R-:W-:Y:S02]  /*1180*/  IADD3 R18, PT, PT, R18, 0x40, RZ ;  /* 0x0000004012127810 */ /* 0x000fe40007ffe0ff */
[----:B------:R-:W-:Y:S02]  /*1190*/  IADD3 R17, PT, PT, R17, 0x40, RZ ;  /* 0x0000004011117810 */ /* 0x000fe40007ffe0ff */
[----:B------:R-:W-:Y:S02]  /*11a0*/  IADD3 R16, PT, PT, R16, 0x40, RZ ;  /* 0x0000004010107810 */ /* 0x000fe40007ffe0ff */
[----:B------:R-:W-:Y:S02]  /*11b0*/  IADD3 R15, PT, PT, R15, 0x40, RZ ;  /* 0x000000400f0f7810 */ /* 0x000fe40007ffe0ff */
[----:B------:R-:W-:Y:S02]  /*11c0*/  IADD3 R14, PT, PT, R14, 0x40, RZ ;  /* 0x000000400e0e7810 */ /* 0x000fe40007ffe0ff */
[----:B------:R-:W-:-:S02]  /*11d0*/  IADD3 R13, PT, PT, R13, 0x40, RZ ;  /* 0x000000400d0d7810 */ /* 0x000fc40007ffe0ff */
[----:B------:R-:W-:Y:S01]  /*11e0*/  IADD3 R12, PT, PT, R12, 0x40, RZ ;  /* 0x000000400c0c7810 */ /* 0x000fe20007ffe0ff */
[----:B------:R-:W-:Y:S06]  /*11f0*/  BRA.U UP0, `(.L_x_8) ;  /* 0xfffffff900007547 */ /* 0x000fec000b83ffff */
[----:B------:R-:W5:Y:S01]  /*1200*/  S2R R13, SR_CTAID.X ;  /* 0x00000000000d7919 */ /* 0x000f620000002500 */
[----:B------:R-:W2:Y:S01]  /*1210*/  S2UR UR5, SR_CgaCtaId ;  /* 0x00000000000579c3 */ /* 0x000ea20000008800 */
[----:B------:R-:W-:Y:S01]  /*1220*/  UMOV UR4, 0x400 ;  /* 0x0000040000047882 */ /* 0x000fe20000000000 */
[----:B------:R-:W-:Y:S01]  /*1230*/  HFMA2 R18, -RZ, RZ, 0, 0 ;  /* 0x00000000ff127431 */ /* 0x000fe200000001ff */
[----:B------:R-:W-:-:S05]  /*1240*/  UIADD3 UR4, UPT, UPT, UR4, 0x17e8, URZ ;  /* 0x000017e804047890 */ /* 0x000fca000fffe0ff */
[----:B01-34-:R-:W0:Y:S01]  /*1250*/  LDC.64 R8, c[0x0][0x388] ;  /* 0x0000e200ff087b82 */ /* 0x01be220000000a00 */
[----:B--2---:R-:W-:Y:S01]  /*1260*/  ULEA UR4, UR5, UR4, 0x18 ;  /* 0x0000000405047291 */ /* 0x004fe2000f8ec0ff */
[----:B-----5:R-:W-:-:S04]  /*1270*/  IMAD R13, R4, 0x240, R13 ;  /* 0x00000240040d7824 */ /* 0x020fc800078e020d */
[----:B------:R-:W-:Y:S01]  /*1280*/  IMAD R10, R136, 0x9, R13 ;  /* 0x00000009880a7824 */ /* 0x000fe200078e020d */
[----:B------:R-:W-:-:S04]  /*1290*/  LOP3.LUT R13, R3, 0x3f, RZ, 0xc0, !PT ;  /* 0x0000003f030d7812 */ /* 0x000fc800078ec0ff */
[----:B------:R-:W-:-:S04]  /*12a0*/  SHF.L.U32 R10, R10, 0x6, RZ ;  /* 0x000000060a0a7819 */ /* 0x000fc800000006ff */
[C---:B------:R-:W-:Y:S02]  /*12b0*/  LOP3.LUT R25, R10.reuse, 0x20, R13, 0xf6, !PT ;  /* 0x000000200a197812 */ /* 0x040fe400078ef60d */
[C---:B------:R-:W-:Y:S02]  /*12c0*/  LOP3.LUT R26, R10.reuse, 0x3f, R11, 0xf8, !PT ;  /* 0x0000003f0a1a7812 */ /* 0x040fe400078ef80b */
[C---:B------:R-:W-:Y:S02]  /*12d0*/  LOP3.LUT R23, R10.reuse, 0x3f, R3, 0xf8, !PT ;  /* 0x0000003f0a177812 */ /* 0x040fe400078ef803 */
[----:B------:R-:W-:-:S07]  /*12e0*/  LOP3.LUT R24, R10, 0x3f, R5, 0xf8, !PT ;  /* 0x0000003f0a187812 */ /* 0x000fce00078ef805 */
.L_x_9:
[----:B-1----:R-:W-:-:S04]  /*12f0*/  LEA R19, R18, R3, 0x4 ;  /* 0x0000000312137211 */ /* 0x002fc800078e20ff */
[C---:B------:R-:W-:Y:S02]  /*1300*/  IADD3 R12, PT, PT, R19.reuse, 0x10, RZ ;  /* 0x00000010130c7810 */ /* 0x040fe40007ffe0ff */
[C---:B------:R-:W-:Y:S02]  /*1310*/  IADD3 R15, PT, PT, R19.reuse, 0x20, RZ ;  /* 0x00000020130f7810 */ /* 0x040fe40007ffe0ff */
[----:B------:R-:W-:Y:S02]  /*1320*/  IADD3 R20, PT, PT, R19, 0x30, RZ ;  /* 0x0000003013147810 */ /* 0x000fe40007ffe0ff */
[----:B------:R-:W-:Y:S02]  /*1330*/  LOP3.LUT R11, R12, 0xffff, RZ, 0xc0, !PT ;  /* 0x0000ffff0c0b7812 */ /* 0x000fe400078ec0ff */
[----:B------:R-:W-:Y:S02]  /*1340*/  LOP3.LUT R13, R15, 0xffff, RZ, 0xc0, !PT ;  /* 0x0000ffff0f0d7812 */ /* 0x000fe400078ec0ff */
[----:B------:R-:W-:Y:S01]  /*1350*/  LOP3.LUT R14, R20, 0xffff, RZ, 0xc0, !PT ;  /* 0x0000ffff140e7812 */ /* 0x000fe200078ec0ff */
[----:B------:R-:W-:Y:S01]  /*1360*/  IMAD R11, R11, 0xaaab, RZ ;  /* 0x0000aaab0b0b7824 */ /* 0x000fe200078e02ff */
[----:B------:R-:W-:Y:S01]  /*1370*/  LOP3.LUT R10, R19, 0xffff, RZ, 0xc0, !PT ;  /* 0x0000ffff130a7812 */ /* 0x000fe200078ec0ff */
[----:B------:R-:W-:-:S02]  /*1380*/  IMAD R16, R13, 0xaaab, RZ ;  /* 0x0000aaab0d107824 */ /* 0x000fc400078e02ff */
[----:B------:R-:W-:Y:S01]  /*1390*/  IMAD R14, R14, 0xaaab, RZ ;  /* 0x0000aaab0e0e7824 */ /* 0x000fe200078e02ff */
[----:B------:R-:W-:Y:S01]  /*13a0*/  SHF.R.U32.HI R13, RZ, 0x17, R11 ;  /* 0x00000017ff0d7819 */ /* 0x000fe2000001160b */
[----:B------:R-:W-:Y:S01]  /*13b0*/  IMAD R10, R10, 0xaaab, RZ ;  /* 0x0000aaab0a0a7824 */ /* 0x000fe200078e02ff */
[----:B------:R-:W-:Y:S02]  /*13c0*/  SHF.R.U32.HI R16, RZ, 0x17, R16 ;  /* 0x00000017ff107819 */ /* 0x000fe40000011610 */
[----:B------:R-:W-:Y:S02]  /*13d0*/  SHF.R.U32.HI R21, RZ, 0x17, R14 ;  /* 0x00000017ff157819 */ /* 0x000fe4000001160e */
[C---:B------:R-:W-:Y:S01]  /*13e0*/  PRMT R14, R13.reuse, 0x9910, RZ ;  /* 0x000099100d0e7816 */ /* 0x040fe200000000ff */
[----:B------:R-:W-:Y:S01]  /*13f0*/  IMAD R13, R13, 0x1b000, R24 ;  /* 0x0001b0000d0d7824 */ /* 0x000fe200078e0218 */
[----:B------:R-:W-:Y:S02]  /*1400*/  SHF.R.U32.HI R10, RZ, 0x17, R10 ;  /* 0x00000017ff0a7819 */ /* 0x000fe4000001160a */
[----:B------:R-:W-:Y:S01]  /*1410*/  PRMT R17, R16, 0x9910, RZ ;  /* 0x0000991010117816 */ /* 0x000fe200000000ff */
[----:B------:R-:W-:Y:S01]  /*1420*/  IMAD R14, R14, 0xc0, RZ ;  /* 0x000000c00e0e7824 */ /* 0x000fe200078e02ff */
[C---:B------:R-:W-:Y:S01]  /*1430*/  PRMT R22, R21.reuse, 0x9910, RZ ;  /* 0x0000991015167816 */ /* 0x040fe200000000ff */
[----:B------:R-:W-:Y:S01]  /*1440*/  IMAD R21, R21, 0x1b000, R26 ;  /* 0x0001b00015157824 */ /* 0x000fe200078e021a */
[----:B------:R-:W-:Y:S01]  /*1450*/  PRMT R11, R10, 0x9910, RZ ;  /* 0x000099100a0b7816 */ /* 0x000fe200000000ff */
[----:B------:R-:W-:Y:S01]  /*1460*/  IMAD R17, R17, 0xc0, RZ ;  /* 0x000000c011117824 */ /* 0x000fe200078e02ff */
[----:B------:R-:W-:Y:S01]  /*1470*/  IADD3 R14, PT, PT, RZ, -R14, RZ ;  /* 0x8000000eff0e7210 */ /* 0x000fe20007ffe0ff */
[----:B------:R-:W-:-:S02]  /*1480*/  IMAD R22, R22, 0xc0, RZ ;  /* 0x000000c016167824 */ /* 0x000fc400078e02ff */
[----:B------:R-:W-:Y:S01]  /*1490*/  IMAD R11, R11, 0xc0, RZ ;  /* 0x000000c00b0b7824 */ /* 0x000fe200078e02ff */
[----:B------:R-:W-:Y:S02]  /*14a0*/  IADD3 R27, PT, PT, RZ, -R17, RZ ;  /* 0x80000011ff1b7210 */ /* 0x000fe40007ffe0ff */
[----:B------:R-:W-:Y:S02]  /*14b0*/  IADD3 R28, PT, PT, RZ, -R22, RZ ;  /* 0x80000016ff1c7210 */ /* 0x000fe40007ffe0ff */
[----:B------:R-:W-:Y:S02]  /*14c0*/  PRMT R17, R14, 0x7710, RZ ;  /* 0x000077100e117816 */ /* 0x000fe400000000ff */
[----:B------:R-:W-:Y:S02]  /*14d0*/  IADD3 R14, PT, PT, RZ, -R11, RZ ;  /* 0x8000000bff0e7210 */ /* 0x000fe40007ffe0ff */
[----:B------:R-:W-:Y:S02]  /*14e0*/  PRMT R11, R28, 0x7710, RZ ;  /* 0x000077101c0b7816 */ /* 0x000fe400000000ff */
[----:B------:R-:W-:-:S02]  /*14f0*/  PRMT R22, R27, 0x7710, RZ ;  /* 0x000077101b167816 */ /* 0x000fc400000000ff */
[----:B------:R-:W-:Y:S02]  /*1500*/  PRMT R14, R14, 0x7710, RZ ;  /* 0x000077100e0e7816 */ /* 0x000fe400000000ff */
[----:B------:R-:W-:Y:S01]  /*1510*/  IADD3 R20, PT, PT, R20, R11, RZ ;  /* 0x0000000b14147210 */ /* 0x000fe20007ffe0ff */
[----:B------:R-:W-:Y:S01]  /*1520*/  IMAD R11, R10, 0x1b000, R23 ;  /* 0x0001b0000a0b7824 */ /* 0x000fe200078e0217 */
[----:B------:R-:W-:Y:S02]  /*1530*/  IADD3 R15, PT, PT, R15, R22, RZ ;  /* 0x000000160f0f7210 */ /* 0x000fe40007ffe0ff */
[----:B------:R-:W-:Y:S02]  /*1540*/  IADD3 R12, PT, PT, R12, R17, RZ ;  /* 0x000000110c0c7210 */ /* 0x000fe40007ffe0ff */
[----:B------:R-:W-:Y:S02]  /*1550*/  IADD3 R10, PT, PT, R19, R14, RZ ;  /* 0x0000000e130a7210 */ /* 0x000fe40007ffe0ff */
[----:B------:R-:W-:-:S02]  /*1560*/  LOP3.LUT R14, R15, 0xffff, RZ, 0xc0, !PT ;  /* 0x0000ffff0f0e7812 */ /* 0x000fc400078ec0ff */
[----:B------:R-:W-:Y:S02]  /*1570*/  LOP3.LUT R12, R12, 0xffff, RZ, 0xc0, !PT ;  /* 0x0000ffff0c0c7812 */ /* 0x000fe400078ec0ff */
[----:B------:R-:W-:Y:S02]  /*1580*/  LOP3.LUT R10, R10, 0xffff, RZ, 0xc0, !PT ;  /* 0x0000ffff0a0a7812 */ /* 0x000fe400078ec0ff */
[----:B------:R-:W-:Y:S02]  /*1590*/  LOP3.LUT R15, R20, 0xffff, RZ, 0xc0, !PT ;  /* 0x0000ffff140f7812 */ /* 0x000fe400078ec0ff */
[----:B------:R-:W-:Y:S02]  /*15a0*/  SHF.R.U32.HI R12, RZ, 0x6, R12 ;  /* 0x00000006ff0c7819 */ /* 0x000fe4000001160c */
[----:B------:R-:W-:Y:S02]  /*15b0*/  SHF.R.U32.HI R14, RZ, 0x6, R14 ;  /* 0x00000006ff0e7819 */ /* 0x000fe4000001160e */
[----:B------:R-:W-:-:S02]  /*15c0*/  SHF.R.U32.HI R10, RZ, 0x6, R10 ;  /* 0x00000006ff0a7819 */ /* 0x000fc4000001160a */
[----:B------:R-:W-:Y:S02]  /*15d0*/  SHF.R.U32.HI R15, RZ, 0x6, R15 ;  /* 0x00000006ff0f7819 */ /* 0x000fe4000001160f */
[----:B------:R-:W-:Y:S02]  /*15e0*/  PRMT R12, R12, 0x9910, RZ ;  /* 0x000099100c0c7816 */ /* 0x000fe400000000ff */
[----:B------:R-:W-:Y:S02]  /*15f0*/  PRMT R14, R14, 0x9910, RZ ;  /* 0x000099100e0e7816 */ /* 0x000fe400000000ff */
[----:B------:R-:W-:Y:S01]  /*1600*/  PRMT R10, R10, 0x9910, RZ ;  /* 0x000099100a0a7816 */ /* 0x000fe200000000ff */
[----:B------:R-:W-:Y:S01]  /*1610*/  IMAD R12, R12, 0xc0, RZ ;  /* 0x000000c00c0c7824 */ /* 0x000fe200078e02ff */
[----:B------:R-:W-:Y:S01]  /*1620*/  PRMT R17, R15, 0x9910, RZ ;  /* 0x000099100f117816 */ /* 0x000fe200000000ff */
[----:B------:R-:W-:Y:S02]  /*1630*/  IMAD R15, R16, 0x1b000, R25 ;  /* 0x0001b000100f7824 */ /* 0x000fe400078e0219 */
[----:B------:R-:W-:Y:S01]  /*1640*/  IMAD R14, R14, 0xc0, RZ ;  /* 0x000000c00e0e7824 */ /* 0x000fe200078e02ff */
[----:B------:R-:W-:Y:S01]  /*1650*/  LOP3.LUT R12, R12, 0xffff, RZ, 0xc0, !PT ;  /* 0x0000ffff0c0c7812 */ /* 0x000fe200078ec0ff */
[----:B------:R-:W-:-:S02]  /*1660*/  IMAD R10, R10, 0xc0, RZ ;  /* 0x000000c00a0a7824 */ /* 0x000fc400078e02ff */
[----:B------:R-:W-:Y:S01]  /*1670*/  IMAD R16, R17, 0xc0, RZ ;  /* 0x000000c011107824 */ /* 0x000fe200078e02ff */
[----:B------:R-:W-:Y:S02]  /*1680*/  LOP3.LUT R14, R14, 0xffff, RZ, 0xc0, !PT ;  /* 0x0000ffff0e0e7812 */ /* 0x000fe400078ec0ff */
[----:B------:R-:W-:Y:S02]  /*1690*/  LOP3.LUT R10, R10, 0xffff, RZ, 0xc0, !PT ;  /* 0x0000ffff0a0a7812 */ /* 0x000fe400078ec0ff */
[----:B------:R-:W-:Y:S02]  /*16a0*/  LOP3.LUT R16, R16, 0xffff, RZ, 0xc0, !PT ;  /* 0x0000ffff10107812 */ /* 0x000fe400078ec0ff */
[----:B------:R-:W-:Y:S02]  /*16b0*/  IADD3 R13, PT, PT, R12, R13, RZ ;  /* 0x0000000d0c0d7210 */ /* 0x000fe40007ffe0ff */
[----:B------:R-:W-:Y:S02]  /*16c0*/  IADD3 R15, PT, PT, R14, R15, RZ ;  /* 0x0000000f0e0f7210 */ /* 0x000fe40007ffe0ff */
[----:B------:R-:W-:Y:S01]  /*16d0*/  IADD3 R11, PT, PT, R10, R11, RZ ;  /* 0x0000000b0a0b7210 */ /* 0x000fe20007ffe0ff */
[----:B0-----:R-:W-:Y:S01]  /*16e0*/  IMAD.WIDE.U32 R12, R13, 0x4, R8 ;  /* 0x000000040d0c7825 */ /* 0x001fe200078e0008 */
[----:B------:R-:W-:-:S03]  /*16f0*/  IADD3 R17, PT, PT, R16, R21, RZ ;  /* 0x0000001510117210 */ /* 0x000fc60007ffe0ff */
[--C-:B------:R-:W-:Y:S02]  /*1700*/  IMAD.WIDE.U32 R14, R15, 0x4, R8.reuse ;  /* 0x000000040f0e7825 */ /* 0x100fe400078e0008 */
[----:B------:R-:W2:Y:S02]  /*1710*/  LDG.E.CONSTANT R12, desc[UR6][R12.64] ;  /* 0x000000060c0c7981 */ /* 0x000ea4000c1e9900 */
[--C-:B------:R-:W-:Y:S02]  /*1720*/  IMAD.WIDE.U32 R10, R11, 0x4, R8.reuse ;  /* 0x000000040b0a7825 */ /* 0x100fe400078e0008 */
[----:B------:R-:W3:Y:S02]  /*1730*/  LDG.E.CONSTANT R14, desc[UR6][R14.64] ;  /* 0x000000060e0e7981 */ /* 0x000ee4000c1e9900 */
[----:B------:R-:W-:Y:S02]  /*1740*/  IMAD.WIDE.U32 R16, R17, 0x4, R8 ;  /* 0x0000000411107825 */ /* 0x000fe400078e0008 */
[----:B------:R-:W4:Y:S04]  /*1750*/  LDG.E.CONSTANT R10, desc[UR6][R10.64] ;  /* 0x000000060a0a7981 */ /* 0x000f28000c1e9900 */
[----:B------:R-:W5:Y:S01]  /*1760*/  LDG.E.CONSTANT R16, desc[UR6][R16.64] ;  /* 0x0000000610107981 */ /* 0x000f62000c1e9900 */
[----:B------:R-:W-:-:S02]  /*1770*/  LEA R19, R19, UR4, 0x2 ;  /* 0x0000000413137c11 */ /* 0x000fc4000f8e10ff */
[----:B------:R-:W-:-:S04]  /*1780*/  IADD3 R18, PT, PT, R18, 0x4, RZ ;  /* 0x0000000412127810 */ /* 0x000fc80007ffe0ff */
[----:B------:R-:W-:Y:S01]  /*1790*/  ISETP.NE.AND P0, PT, R18, 0x24, PT ;  /* 0x000000241200780c */ /* 0x000fe20003f05270 */
[----:B--2---:R1:W-:Y:S04]  /*17a0*/  STS [R19+0x40], R12 ;  /* 0x0000400c13007388 */ /* 0x0043e80000000800 */
[----:B---3--:R1:W-:Y:S04]  /*17b0*/  STS [R19+0x80], R14 ;  /* 0x0000800e13007388 */ /* 0x0083e80000000800 */
[----:B----4-:R1:W-:Y:S04]  /*17c0*/  STS [R19], R10 ;  /* 0x0000000a13007388 */ /* 0x0103e80000000800 */
[----:B-----5:R1:W-:Y:S01]  /*17d0*/  STS [R19+0xc0], R16 ;  /* 0x0000c01013007388 */ /* 0x0203e20000000800 */
[----:B------:R-:W-:Y:S05]  /*17e0*/  @P0 BRA `(.L_x_9) ;  /* 0xfffffff800c00947 */ /* 0x000fea000383ffff */
[----:B------:R-:W-:Y:S01]  /*17f0*/  BAR.SYNC.DEFER_BLOCKING 0x0 ;  /* 0x0000000000007b1d */ /* 0x000fe20000010000 */
[----:B------:R-:W-:-:S07]  /*1800*/  MOV R137, RZ ;  /* 0x000000ff00897202 */ /* 0x000fce0000000f00 */
.L_x_12:
[----:B------:R-:W-:-:S04]  /*1810*/  SHF.L.U32 R8, R137, 0x5, RZ ;  /* 0x0000000589087819 */ /* 0x000fc800000006ff */
[----:B------:R-:W-:-:S05]  /*1820*/  LEA R3, R8, R7, 0x2 ;  /* 0x0000000708037211 */ /* 0x000fca00078e10ff */
[----:B------:R0:W5:Y:S04]  /*1830*/  LDL.128 R64, [R3+0x200] ;  /* 0x0002000003407983 */ /* 0x0001680000100c00 */
[----:B------:R0:W5:Y:S04]  /*1840*/  LDL.128 R128, [R3] ;  /* 0x0000000003807983 */ /* 0x0001680000100c00 */
[----:B------:R0:W5:Y:S04]  /*1850*/  LDL.128 R124, [R3+0x400] ;  /* 0x00040000037c7983 */ /* 0x0001680000100c00 */
        /* <DEDUP_REMOVED lines=25> */
[----:B-1----:R0:W5:Y:S04]  /*19f0*/  LDL.128 R16, [R3+0x260] ;  /* 0x0002600003107983 */ /* 0x0021680000100c00 */
[----:B------:R0:W5:Y:S04]  /*1a00*/  LDL.128 R12, [R3+0x660] ;  /* 0x00066000030c7983 */ /* 0x0001680000100c00 */
[----:B------:R0:W5:Y:S04]  /*1a10*/  LDL.128 R8, [R3+0x270] ;  /* 0x0002700003087983 */ /* 0x0001680000100c00 */
[----:B------:R0:W5:Y:S01]  /*1a20*/  LDL.128 R132, [R3+0x670] ;  /* 0x0006700003847983 */ /* 0x0001620000100c00 */
[----:B------:R-:W-:-:S07]  /*1a30*/  HFMA2 R143, -RZ, RZ, 0, 0 ;  /* 0x00000000ff8f7431 */ /* 0x000fce00000001ff */
.L_x_11:
[----:B------:R-:W-:-:S07]  /*1a40*/  MOV R144, RZ ;  /* 0x000000ff00907202 */ /* 0x000fce0000000f00 */
.L_x_10:
[----:B0-----:R-:W0:Y:S01]  /*1a50*/  S2R R3, SR_TID.X ;  /* 0x0000000000037919 */ /* 0x001e220000002100 */
[----:B------:R-:W-:Y:S02]  /*1a60*/  MOV R138, 0x400 ;  /* 0x00000400008a7802 */ /* 0x000fe40000000f00 */
[----:B------:R-:W-:Y:S01]  /*1a70*/  LEA R145, R137, R143, 0x1 ;  /* 0x0000008f89917211 */ /* 0x000fe200078e08ff */
[----:B------:R-:W1:Y:S01]  /*1a80*/  S2R R141, SR_CgaCtaId ;  /* 0x00000000008d7919 */ /* 0x000e620000008800 */
[----:B------:R-:W-:-:S03]  /*1a90*/  IADD3 R140, PT, PT, R138, 0x17e8, RZ ;  /* 0x000017e88a8c7810 */ /* 0x000fc60007ffe0ff */
[----:B------:R-:W-:Y:S01]  /*1aa0*/  IMAD R145, R145, 0x2d, R144 ;  /* 0x0000002d91917824 */ /* 0x000fe200078e0290 */
[----:B0-----:R-:W-:Y:S02]  /*1ab0*/  SHF.L.U32 R142, R3, 0x2, RZ ;  /* 0x00000002038e7819 */ /* 0x001fe400000006ff */
[----:B-1----:R-:W-:-:S03]  /*1ac0*/  LEA R138, R141, R138, 0x18 ;  /* 0x0000008a8d8a7211 */ /* 0x002fc600078ec0ff */
[----:B------:R-:W-:Y:S01]  /*1ad0*/  IMAD R139, R143, 0xc0, R142 ;  /* 0x000000c08f8b7824 */ /* 0x000fe200078e028e */
[----:B------:R-:W-:Y:S02]  /*1ae0*/  LEA R140, R141, R140, 0x18 ;  /* 0x0000008c8d8c7211 */ /* 0x000fe400078ec0ff */
[----:B------:R-:W-:Y:S02]  /*1af0*/  LEA R145, R145, R138, 0x2 ;  /* 0x0000008a91917211 */ /* 0x000fe400078e10ff */
[C---:B------:R-:W-:Y:S02]  /*1b00*/  LEA R139, R144.reuse, R139, 0x6 ;  /* 0x0000008b908b7211 */ /* 0x040fe400078e30ff */
[----:B------:R-:W-:Y:S01]  /*1b10*/  IADD3 R144, PT, PT, R144, 0x1, RZ ;  /* 0x0000000190907810 */ /* 0x000fe20007ffe0ff */
[----:B------:R-:W-:Y:S01]  /*1b20*/  LDS R148, [R145] ;  /* 0x0000000091947984 */ /* 0x000fe20000000800 */
[----:B------:R-:W-:Y:S02]  /*1b30*/  LEA R146, R139, R140, 0x2 ;  /* 0x0000008c8b927211 */ /* 0x000fe400078e10ff */
[----:B------:R-:W-:Y:S01]  /*1b40*/  ISETP.NE.AND P0, PT, R144, 0x3, PT ;  /* 0x000000039000780c */ /* 0x000fe20003f05270 */
[----:B------:R-:W-:Y:S04]  /*1b50*/  LDS R154, [R145+0x5b8] ;  /* 0x0005b800919a7984 */ /* 0x000fe80000000800 */
[----:B------:R-:W0:Y:S04]  /*1b60*/  LDS.64 R138, [R146] ;  /* 0x00000000928a7984 */ /* 0x000e280000000a00 */
[----:B------:R-:W1:Y:S04]  /*1b70*/  LDS.64 R140, [R146+0x8] ;  /* 0x00000800928c7984 */ /* 0x000e680000000a00 */
[----:B------:R-:W2:Y:S04]  /*1b80*/  LDS R150, [R145+0x5a0] ;  /* 0x0005a00091967984 */ /* 0x000ea80000000800 */
[----:B------:R-:W3:Y:S04]  /*1b90*/  LDS R152, [R145+0x18] ;  /* 0x0000180091987984 */ /* 0x000ee80000000800 */
[----:B------:R-:W4:Y:S04]  /*1ba0*/  LDS R146, [R145+0x48] ;  /* 0x0000480091927984 */ /* 0x000f280000000800 */
[----:B------:R-:W4:Y:S04]  /*1bb0*/  LDS R156, [R145+0x30] ;  /* 0x00003000919c7984 */ /* 0x000f280000000800 */
[----:B------:R-:W4:Y:S04]  /*1bc0*/  LDS R158, [R145+0x60] ;  /* 0x00006000919e7984 */ /* 0x000f280000000800 */
[----:B------:R-:W4:Y:S04]  /*1bd0*/  LDS R160, [R145+0x600] ;  /* 0x0006000091a07984 */ /* 0x000f280000000800 */
[----:B------:R-:W4:Y:S01]  /*1be0*/  LDS R162, [R145+0xc24] ;  /* 0x000c240091a27984 */ /* 0x000f220000000800 */
[----:B0----5:R-:W-:Y:S01]  /*1bf0*/  FFMA R128, R138, R148, R128 ;  /* 0x000000948a807223 */ /* 0x021fe20000000080 */
[-C--:B------:R-:W-:Y:S01]  /*1c00*/  FFMA R129, R148, R139.reuse, R129 ;  /* 0x0000008b94817223 */ /* 0x080fe20000000081 */
[----:B------:R-:W-:Y:S01]  /*1c10*/  FFMA R116, R138, R154, R116 ;  /* 0x0000009a8a747223 */ /* 0x000fe20000000074 */
[----:B------:R-:W-:Y:S01]  /*1c20*/  FFMA R117, R154, R139, R117 ;  /* 0x0000008b9a757223 */ /* 0x000fe20000000075 */
[----:B-1----:R-:W-:Y:S01]  /*1c30*/  FFMA R130, R140, R148, R130 ;  /* 0x000000948c827223 */ /* 0x002fe20000000082 */
[-C--:B------:R-:W-:Y:S01]  /*1c40*/  FFMA R131, R148, R141.reuse, R131 ;  /* 0x0000008d94837223 */ /* 0x080fe20000000083 */
[----:B------:R-:W-:Y:S01]  /*1c50*/  FFMA R118, R140, R154, R118 ;  /* 0x0000009a8c767223 */ /* 0x000fe20000000076 */
[----:B------:R-:W0:Y:S01]  /*1c60*/  LDS R148, [R145+0x5d0] ;  /* 0x0005d00091947984 */ /* 0x000e220000000800 */
[----:B------:R-:W-:Y:S01]  /*1c70*/  FFMA R119, R154, R141, R119 ;  /* 0x0000008d9a777223 */ /* 0x000fe20000000077 */
[-C--:B--2---:R-:W-:Y:S01]  /*1c80*/  FFMA R124, R138, R150.reuse, R124 ;  /* 0x000000968a7c7223 */ /* 0x084fe2000000007c */
[----:B------:R-:W-:Y:S01]  /*1c90*/  FFMA R125, R150, R139, R125 ;  /* 0x0000008b967d7223 */ /* 0x000fe2000000007d */
[----:B------:R-:W1:Y:S01]  /*1ca0*/  LDS R154, [R145+0x618] ;  /* 0x00061800919a7984 */ /* 0x000e620000000800 */
[----:B------:R-:W-:Y:S01]  /*1cb0*/  FFMA R126, R140, R150, R126 ;  /* 0x000000968c7e7223 */ /* 0x000fe2000000007e */
[----:B------:R-:W-:Y:S01]  /*1cc0*/  FFMA R127, R150, R141, R127 ;  /* 0x0000008d967f7223 */ /* 0x000fe2000000007f */
[-C--:B---3--:R-:W-:Y:S01]  /*1cd0*/  FFMA R120, R138, R152.reuse, R120 ;  /* 0x000000988a787223 */ /* 0x088fe20000000078 */
[----:B------:R-:W-:Y:S01]  /*1ce0*/  FFMA R121, R152, R139, R121 ;  /* 0x0000008b98797223 */ /* 0x000fe20000000079 */
[----:B------:R-:W-:Y:S01]  /*1cf0*/  FFMA R122, R140, R152, R122 ;  /* 0x000000988c7a7223 */ /* 0x000fe2000000007a */
[----:B------:R-:W-:Y:S01]  /*1d00*/  FFMA R123, R152, R141, R123 ;  /* 0x0000008d987b7223 */ /* 0x000fe2000000007b */
[-C--:B----4-:R-:W-:Y:S01]  /*1d10*/  FFMA R104, R138, R146.reuse, R104 ;  /* 0x000000928a687223 */ /* 0x090fe20000000068 */
[----:B------:R-:W-:Y:S01]  /*1d20*/  FFMA R105, R146, R139, R105 ;  /* 0x0000008b92697223 */ /* 0x000fe20000000069 */
[----:B------:R-:W-:Y:S01]  /*1d30*/  FFMA R106, R140, R146, R106 ;  /* 0x000000928c6a7223 */ /* 0x000fe2000000006a */
[----:B------:R-:W-:Y:S01]  /*1d40*/  FFMA R107, R146, R141, R107 ;  /* 0x0000008d926b7223 */ /* 0x000fe2000000006b */
[----:B------:R-:W2:Y:S01]  /*1d50*/  LDS R150, [R145+0x5e8] ;  /* 0x0005e80091967984 */ /* 0x000ea20000000800 */
[-C--:B------:R-:W-:Y:S01]  /*1d60*/  FFMA R112, R138, R156.reuse, R112 ;  /* 0x0000009c8a707223 */ /* 0x080fe20000000070 */
[----:B------:R-:W-:Y:S01]  /*1d70*/  FFMA R113, R156, R139, R113 ;  /* 0x0000008b9c717223 */ /* 0x000fe20000000071 */
[----:B------:R-:W-:Y:S01]  /*1d80*/  FFMA R114, R140, R156, R114 ;  /* 0x0000009c8c727223 */ /* 0x000fe20000000072 */
[----:B------:R-:W3:Y:S01]  /*1d90*/  LDS R152, [R145+0x78] ;  /* 0x0000780091987984 */ /* 0x000ee20000000800 */
[----:B------:R-:W-:Y:S01]  /*1da0*/  FFMA R115, R156, R141, R115 ;  /* 0x0000008d9c737223 */ /* 0x000fe20000000073 */
[-C--:B------:R-:W-:Y:S01]  /*1db0*/  FFMA R96, R138, R158.reuse, R96 ;  /* 0x0000009e8a607223 */ /* 0x080fe20000000060 */
[----:B------:R-:W-:Y:S01]  /*1dc0*/  FFMA R97, R158, R139, R97 ;  /* 0x0000008b9e617223 */ /* 0x000fe20000000061 */
[----:B------:R-:W4:Y:S01]  /*1dd0*/  LDS R146, [R145+0x90] ;  /* 0x0000900091927984 */ /* 0x000f220000000800 */
[----:B------:R-:W-:Y:S01]  /*1de0*/  FFMA R98, R140, R158, R98 ;  /* 0x0000009e8c627223 */ /* 0x000fe20000000062 */
[----:B------:R-:W-:Y:S01]  /*1df0*/  FFMA R99, R158, R141, R99 ;  /* 0x0000008d9e637223 */ /* 0x000fe20000000063 */
[-C--:B------:R-:W-:Y:S01]  /*1e00*/  FFMA R92, R138, R160.reuse, R92 ;  /* 0x000000a08a5c7223 */ /* 0x080fe2000000005c */
[----:B------:R-:W-:Y:S01]  /*1e10*/  FFMA R93, R160, R139, R93 ;  /* 0x0000008ba05d7223 */ /* 0x000fe2000000005d */
[----:B------:R-:W-:Y:S01]  /*1e20*/  FFMA R94, R140, R160, R94 ;  /* 0x000000a08c5e7223 */ /* 0x000fe2000000005e */
[----:B------:R-:W-:Y:S01]  /*1e30*/  FFMA R95, R160, R141, R95 ;  /* 0x0000008da05f7223 */ /* 0x000fe2000000005f */
[----:B------:R-:W4:Y:S01]  /*1e40*/  LDS R156, [R145+0x1194] ;  /* 0x00119400919c7984 */ /* 0x000f220000000800 */
[-C--:B------:R-:W-:Y:S01]  /*1e50*/  FFMA R48, R138, R162.reuse, R48 ;  /* 0x000000a28a307223 */ /* 0x080fe20000000030 */
[----:B------:R-:W-:Y:S01]  /*1e60*/  FFMA R49, R162, R139, R49 ;  /* 0x0000008ba2317223 */ /* 0x000fe20000000031 */
[----:B------:R-:W-:Y:S01]  /*1e70*/  FFMA R50, R140, R162, R50 ;  /* 0x000000a28c327223 */ /* 0x000fe20000000032 */
[----:B------:R-:W4:Y:S01]  /*1e80*/  LDS R158, [R145+0xc0c] ;  /* 0x000c0c00919e7984 */ /* 0x000f220000000800 */
[----:B------:R-:W-:-:S03]  /*1e90*/  FFMA R51, R162, R141, R51 ;  /* 0x0000008da2337223 */ /* 0x000fc60000000033 */
[----:B------:R-:W4:Y:S01]  /*1ea0*/  LDS R160, [R145+0x11ac] ;  /* 0x0011ac0091a07984 */ /* 0x000f220000000800 */
[-C--:B0-----:R-:W-:Y:S01]  /*1eb0*/  FFMA R108, R138, R148.reuse, R108 ;  /* 0x000000948a6c7223 */ /* 0x081fe2000000006c */
[----:B------:R-:W-:Y:S01]  /*1ec0*/  FFMA R109, R148, R139, R109 ;  /* 0x0000008b946d7223 */ /* 0x000fe2000000006d */
[----:B------:R-:W-:Y:S01]  /*1ed0*/  FFMA R110, R140, R148, R110 ;  /* 0x000000948c6e7223 */ /* 0x000fe2000000006e */
[----:B------:R-:W-:Y:S01]  /*1ee0*/  FFMA R111, R148, R141, R111 ;  /* 0x0000008d946f7223 */ /* 0x000fe2000000006f */
[-C--:B-1----:R-:W-:Y:S01]  /*1ef0*/  FFMA R84, R138, R154.reuse, R84 ;  /* 0x0000009a8a547223 */ /* 0x082fe20000000054 */
[----:B------:R-:W0:Y:S01]  /*1f00*/  LDS R148, [R145+0x630] ;  /* 0x0006300091947984 */ /* 0x000e220000000800 */
[----:B------:R-:W-:Y:S01]  /*1f10*/  FFMA R85, R154, R139, R85 ;  /* 0x0000008b9a557223 */ /* 0x000fe20000000055 */
[----:B------:R-:W-:Y:S01]  /*1f20*/  FFMA R86, R140, R154, R86 ;  /* 0x0000009a8c567223 */ /* 0x000fe20000000056 */
[----:B------:R-:W-:Y:S02]  /*1f30*/  FFMA R87, R154, R141, R87 ;  /* 0x0000008d9a577223 */ /* 0x000fe40000000057 */
[----:B------:R-:W1:Y:S01]  /*1f40*/  LDS R154, [R145+0xbf4] ;  /* 0x000bf400919a7984 */ /* 0x000e620000000800 */
[-C--:B--2---:R-:W-:Y:S01]  /*1f50*/  FFMA R100, R138, R150.reuse, R100 ;  /* 0x000000968a647223 */ /* 0x084fe20000000064 */
[----:B------:R-:W-:Y:S01]  /*1f60*/  FFMA R101, R150, R139, R101 ;  /* 0x0000008b96657223 */ /* 0x000fe20000000065 */
        /* <DEDUP_REMOVED lines=11> */
[----:B------:R-:W-:-:S03]  /*2020*/  FFMA R60, R138, R156, R60 ;  /* 0x0000009c8a3c7223 */ /* 0x000fc6000000003c */
[----:B------:R-:W3:Y:S01]  /*2030*/  LDS R152, [R145+0x648] ;  /* 0x0006480091987984 */ /* 0x000ee20000000800 */
[----:B------:R-:W-:Y:S01]  /*2040*/  FFMA R61, R156, R139, R61 ;  /* 0x0000008b9c3d7223 */ /* 0x000fe2000000003d */
[----:B------:R-:W-:Y:S01]  /*2050*/  FFMA R62, R140, R156, R62 ;  /* 0x0000009c8c3e7223 */ /* 0x000fe2000000003e */
[----:B------:R-:W-:Y:S01]  /*2060*/  FFMA R63, R156, R141, R63 ;  /* 0x0000008d9c3f7223 */ /* 0x000fe2000000003f */
[----:B------:R-:W4:Y:S01]  /*2070*/  LDS R146, [R145+0x11c4] ;  /* 0x0011c40091927984 */ /* 0x000f220000000800 */
[-C--:B------:R-:W-:Y:S01]  /*2080*/  FFMA R56, R138, R158.reuse, R56 ;  /* 0x0000009e8a387223 */ /* 0x080fe20000000038 */
[----:B------:R-:W-:Y:S01]  /*2090*/  FFMA R57, R158, R139, R57 ;  /* 0x0000008b9e397223 */ /* 0x000fe20000000039 */
[----:B------:R-:W-:Y:S01]  /*20a0*/  FFMA R58, R140, R158, R58 ;  /* 0x0000009e8c3a7223 */ /* 0x000fe2000000003a */
[----:B------:R-:W-:Y:S01]  /*20b0*/  FFMA R59, R158, R141, R59 ;  /* 0x0000008d9e3b7223 */ /* 0x000fe2000000003b */
[-C--:B------:R-:W-:Y:S01]  /*20c0*/  FFMA R52, R138, R160.reuse, R52 ;  /* 0x000000a08a347223 */ /* 0x080fe20000000034 */
[----:B------:R-:W-:Y:S01]  /*20d0*/  FFMA R53, R160, R139, R53 ;  /* 0x0000008ba0357223 */ /* 0x000fe20000000035 */
[----:B------:R-:W-:Y:S01]  /*20e0*/  FFMA R54, R140, R160, R54 ;  /* 0x000000a08c367223 */ /* 0x000fe20000000036 */
[----:B------:R-:W-:Y:S01]  /*20f0*/  FFMA R55, R160, R141, R55 ;  /* 0x0000008da0377223 */ /* 0x000fe20000000037 */
[----:B------:R-:W4:Y:S01]  /*2100*/  LDS R156, [R145+0x1224] ;  /* 0x00122400919c7984 */ /* 0x000f220000000800 */
[-C--:B0-----:R-:W-:Y:S01]  /*2110*/  FFMA R76, R138, R148.reuse, R76 ;  /* 0x000000948a4c7223 */ /* 0x081fe2000000004c */
[----:B------:R-:W-:Y:S01]  /*2120*/  FFMA R77, R148, R139, R77 ;  /* 0x0000008b944d7223 */ /* 0x000fe2000000004d */
[----:B------:R-:W-:Y:S01]  /*2130*/  FFMA R78, R140, R148, R78 ;  /* 0x000000948c4e7223 */ /* 0x000fe2000000004e */
[----:B------:R-:W-:Y:S01]  /*2140*/  FFMA R79, R148, R141, R79 ;  /* 0x0000008d944f7223 */ /* 0x000fe2000000004f */
[----:B------:R-:W0:Y:S01]  /*2150*/  LDS R158, [R145+0xc9c] ;  /* 0x000c9c00919e7984 */ /* 0x000e220000000800 */
[-C--:B-1----:R-:W-:Y:S01]  /*2160*/  FFMA R147, R138, R154.reuse, R64 ;  /* 0x0000009a8a937223 */ /* 0x082fe20000000040 */
[----:B------:R-:W-:Y:S01]  /*2170*/  FFMA R65, R154, R139, R65 ;  /* 0x0000008b9a417223 */ /* 0x000fe20000000041 */
[----:B------:R-:W-:Y:S01]  /*2180*/  FFMA R66, R140, R154, R66 ;  /* 0x0000009a8c427223 */ /* 0x000fe20000000042 */
[----:B------:R-:W1:Y:S01]  /*2190*/  LDS R148, [R145+0xc3c] ;  /* 0x000c3c0091947984 */ /* 0x000e620000000800 */
[----:B------:R-:W-:-:S03]  /*21a0*/  FFMA R67, R154, R141, R67 ;  /* 0x0000008d9a437223 */ /* 0x000fc60000000043 */
[----:B------:R-:W1:Y:S04]  /*21b0*/  LDS R64, [R145+0x11dc] ;  /* 0x0011dc0091407984 */ /* 0x000e680000000800 */
[----:B------:R-:W1:Y:S04]  /*21c0*/  LDS R154, [R145+0xc6c] ;  /* 0x000c6c00919a7984 */ /* 0x000e680000000800 */
        /* <DEDUP_REMOVED lines=13> */
[----:B------:R-:W2:Y:S04]  /*22a0*/  LDS R150, [R145+0xc54] ;  /* 0x000c540091967984 */ /* 0x000ea80000000800 */
[----:B------:R-:W3:Y:S01]  /*22b0*/  LDS R152, [R145+0x11f4] ;  /* 0x0011f40091987984 */ /* 0x000ee20000000800 */
[-C--:B------:R-:W-:Y:S01]  /*22c0*/  FFMA R12, R138, R156.reuse, R12 ;  /* 0x0000009c8a0c7223 */ /* 0x080fe2000000000c */
[----:B------:R-:W-:Y:S01]  /*22d0*/  FFMA R13, R156, R139, R13 ;  /* 0x0000008b9c0d7223 */ /* 0x000fe2000000000d */
[----:B------:R-:W-:Y:S01]  /*22e0*/  FFMA R14, R140, R156, R14 ;  /* 0x0000009c8c0e7223 */ /* 0x000fe2000000000e */
[----:B------:R-:W4:Y:S01]  /*22f0*/  LDS R146, [R145+0x120c] ;  /* 0x00120c0091927984 */ /* 0x000f220000000800 */
[----:B------:R-:W-:Y:S01]  /*2300*/  FFMA R15, R156, R141, R15 ;  /* 0x0000008d9c0f7223 */ /* 0x000fe2000000000f */
[-C--:B0-----:R-:W-:Y:S01]  /*2310*/  FFMA R8, R138, R158.reuse, R8 ;  /* 0x0000009e8a087223 */ /* 0x081fe20000000008 */
[----:B------:R-:W-:Y:S01]  /*2320*/  FFMA R9, R158, R139, R9 ;  /* 0x0000008b9e097223 */ /* 0x000fe20000000009 */
[----:B------:R-:W-:Y:S01]  /*2330*/  FFMA R10, R140, R158, R10 ;  /* 0x0000009e8c0a7223 */ /* 0x000fe2000000000a */
[----:B------:R-:W-:Y:S01]  /*2340*/  FFMA R11, R158, R141, R11 ;  /* 0x0000008d9e0b7223 */ /* 0x000fe2000000000b */
[-C--:B-1----:R-:W-:Y:S01]  /*2350*/  FFMA R40, R138, R148.reuse, R40 ;  /* 0x000000948a287223 */ /* 0x082fe20000000028 */
[----:B------:R-:W-:Y:S01]  /*2360*/  FFMA R41, R148, R139, R41 ;  /* 0x0000008b94297223 */ /* 0x000fe20000000029 */
[----:B------:R-:W-:Y:S01]  /*2370*/  FFMA R42, R140, R148, R42 ;  /* 0x000000948c2a7223 */ /* 0x000fe2000000002a */
[----:B------:R-:W-:Y:S01]  /*2380*/  FFMA R43, R148, R141, R43 ;  /* 0x0000008d942b7223 */ /* 0x000fe2000000002b */
[-C--:B------:R-:W-:Y:S01]  /*2390*/  FFMA R36, R138, R64.reuse, R36 ;  /* 0x000000408a247223 */ /* 0x080fe20000000024 */
[----:B------:R0:W1:Y:S01]  /*23a0*/  LDS R148, [R145+0xc84] ;  /* 0x000c840091947984 */ /* 0x0000620000000800 */
[----:B------:R-:W-:Y:S01]  /*23b0*/  FFMA R37, R64, R139, R37 ;  /* 0x0000008b40257223 */ /* 0x000fe20000000025 */
[----:B------:R-:W-:Y:S01]  /*23c0*/  FFMA R38, R140, R64, R38 ;  /* 0x000000408c267223 */ /* 0x000fe20000000026 */
[----:B------:R-:W-:Y:S01]  /*23d0*/  FFMA R39, R64, R141, R39 ;  /* 0x0000008d40277223 */ /* 0x000fe20000000027 */
[----:B------:R-:W-:Y:S01]  /*23e0*/  SHF.L.U32 R64, R137, 0x5, RZ ;  /* 0x0000000589407819 */ /* 0x000fe200000006ff */
[-C--:B------:R-:W-:Y:S01]  /*23f0*/  FFMA R24, R138, R154.reuse, R24 ;  /* 0x0000009a8a187223 */ /* 0x080fe20000000018 */
[----:B------:R-:W-:Y:S01]  /*2400*/  FFMA R25, R154, R139, R25 ;  /* 0x0000008b9a197223 */ /* 0x000fe20000000019 */
[----:B------:R-:W-:Y:S01]  /*2410*/  FFMA R26, R140, R154, R26 ;  /* 0x0000009a8c1a7223 */ /* 0x000fe2000000001a */
[----:B0-----:R-:W-:Y:S01]  /*2420*/  LEA R145, R64, R7, 0x2 ;  /* 0x0000000740917211 */ /* 0x001fe200078e10ff */
[----:B------:R-:W-:Y:S01]  /*2430*/  FFMA R27, R154, R141, R27 ;  /* 0x0000008d9a1b7223 */ /* 0x000fe2000000001b */
[----:B------:R-:W-:Y:S01]  /*2440*/  MOV R64, R147 ;  /* 0x0000009300407202 */ /* 0x000fe20000000f00 */
[-C--:B------:R-:W-:Y:S01]  /*2450*/  FFMA R132, R138, R160.reuse, R132 ;  /* 0x000000a08a847223 */ /* 0x080fe20000000084 */
[----:B------:R-:W-:Y:S01]  /*2460*/  FFMA R133, R160, R139, R133 ;  /* 0x0000008ba0857223 */ /* 0x000fe20000000085 */
[----:B------:R-:W-:Y:S01]  /*2470*/  FFMA R134, R140, R160, R134 ;  /* 0x000000a08c867223 */ /* 0x000fe20000000086 */
[----:B------:R-:W-:Y:S01]  /*2480*/  FFMA R135, R160, R141, R135 ;  /* 0x0000008da0877223 */ /* 0x000fe20000000087 */
[----:B------:R0:W-:Y:S04]  /*2490*/  STL.128 [R145+0x200], R64 ;  /* 0x0002004091007387 */ /* 0x0001e80000100c00 */
[----:B------:R0:W-:Y:S01]  /*24a0*/  STL.128 [R145], R128 ;  /* 0x0000008091007387 */ /* 0x0001e20000100c00 */
        /* <DEDUP_REMOVED lines=12> */
[----:B------:R0:W-:Y:S04]  /*2570*/  STL.128 [R145+0x400], R124 ;  /* 0x0004007c91007387 */ /* 0x0001e80000100c00 */
[----:B------:R0:W-:Y:S01]  /*2580*/  STL.128 [R145+0x10], R120 ;  /* 0x0000107891007387 */ /* 0x0001e20000100c00 */
[-C--:B-1----:R-:W-:Y:S01]  /*2590*/  FFMA R16, R138, R148.reuse, R16 ;  /* 0x000000948a107223 */ /* 0x082fe20000000010 */
[----:B------:R-:W-:Y:S01]  /*25a0*/  FFMA R17, R148, R139, R17 ;  /* 0x0000008b94117223 */ /* 0x000fe20000000011 */
[----:B------:R-:W-:Y:S01]  /*25b0*/  FFMA R18, R140, R148, R18 ;  /* 0x000000948c127223 */ /* 0x000fe20000000012 */
[----:B------:R-:W-:Y:S01]  /*25c0*/  FFMA R19, R148, R141, R19 ;  /* 0x0000008d94137223 */ /* 0x000fe20000000013 */
[----:B------:R0:W-:Y:S04]  /*25d0*/  STL.128 [R145+0x410], R116 ;  /* 0x0004107491007387 */ /* 0x0001e80000100c00 */
        /* <DEDUP_REMOVED lines=26> */
[----:B------:R0:W-:Y:S01]  /*2780*/  STL.128 [R145+0x670], R132 ;  /* 0x0006708491007387 */ /* 0x0001e20000100c00 */
[----:B------:R-:W-:Y:S05]  /*2790*/  @P0 BRA `(.L_x_10) ;  /* 0xfffffff000ac0947 */ /* 0x000fea000383ffff */
[----:B------:R-:W-:Y:S02]  /*27a0*/  IADD3 R143, PT, PT, R143, 0x1, RZ ;  /* 0x000000018f8f7810 */ /* 0x000fe40007ffe0ff */
[----:B0-----:R-:W-:Y:S02]  /*27b0*/  MOV R64, R147 ;  /* 0x0000009300407202 */ /* 0x001fe40000000f00 */
[----:B------:R-:W-:-:S13]  /*27c0*/  ISETP.NE.AND P0, PT, R143, 0x3, PT ;  /* 0x000000038f00780c */ /* 0x000fda0003f05270 */
[----:B------:R-:W-:Y:S05]  /*27d0*/  @P0 BRA `(.L_x_11) ;  /* 0xfffffff000980947 */ /* 0x000fea000383ffff */
[----:B------:R-:W-:-:S04]  /*27e0*/  IADD3 R137, PT, PT, R137, 0x1, RZ ;  /* 0x0000000189897810 */ /* 0x000fc80007ffe0ff */
        /* <DEDUP_REMOVED lines=8> */
[----:B------:R-:W0:Y:S01]  /*2870*/  S2R R69, SR_CTAID.X ;  /* 0x0000000000457919 */ /* 0x000e220000002500 */
[----:B------:R-:W1:Y:S08]  /*2880*/  LDC.64 R8, c[0x0][0x398] ;  /* 0x0000e600ff087b82 */ /* 0x000e700000000a00 */
[----:B------:R-:W2:Y:S01]  /*2890*/  LDC.64 R4, c[0x0][0x390] ;  /* 0x0000e400ff047b82 */ /* 0x000ea20000000a00 */
[----:B0-----:R-:W-:-:S05]  /*28a0*/  LEA R69, R69, R142, 0x6 ;  /* 0x0000008e45457211 */ /* 0x001fca00078e30ff */
[----:B-1----:R-:W-:-:S05]  /*28b0*/  IMAD.WIDE.U32 R8, R69, 0x4, R8 ;  /* 0x0000000445087825 */ /* 0x002fca00078e0008 */
[----:B------:R0:W5:Y:S04]  /*28c0*/  LDG.E.CONSTANT R3, desc[UR6][R8.64] ;  /* 0x0000000608037981 */ /* 0x000168000c1e9900 */
[----:B------:R0:W5:Y:S04]  /*28d0*/  LDG.E.CONSTANT R6, desc[UR6][R8.64+0x4] ;  /* 0x0000040608067981 */ /* 0x000168000c1e9900 */
[----:B------:R0:W5:Y:S04]  /*28e0*/  LDG.E.CONSTANT R7, desc[UR6][R8.64+0x8] ;  /* 0x0000080608077981 */ /* 0x000168000c1e9900 */
[----:B------:R0:W5:Y:S01]  /*28f0*/  LDG.E.CONSTANT R64, desc[UR6][R8.64+0xc] ;  /* 0x00000c0608407981 */ /* 0x000162000c1e9900 */
[----:B------:R-:W-:Y:S01]  /*2900*/  MOV R65, R69 ;  /* 0x0000004500417202 */ /* 0x000fe20000000f00 */
[----:B--2---:R-:W-:-:S06]  /*2910*/  UMOV UR4, URZ ;  /* 0x000000ff00047c82 */ /* 0x004fcc0008000000 */
.L_x_15:
[----:B-1----:R-:W2:Y:S04]  /*2920*/  LDL.128 R72, [R2+-0x400] ;  /* 0xfffc000002487983 */ /* 0x002ea80000100c00 */
[----:B------:R-:W3:Y:S04]  /*2930*/  LDL.128 R60, [R2+-0x3f0] ;  /* 0xfffc1000023c7983 */ /* 0x000ee80000100c00 */
[----:B------:R-:W4:Y:S04]  /*2940*/  LDL.128 R56, [R2+0x10] ;  /* 0x0000100002387983 */ /* 0x000f280000100c00 */
[----:B------:R-:W4:Y:S04]  /*2950*/  LDL.128 R52, [R2+-0x3e0] ;  /* 0xfffc200002347983 */ /* 0x000f280000100c00 */
[----:B------:R-:W4:Y:S04]  /*2960*/  LDL.128 R48, [R2+0x20] ;  /* 0x0000200002307983 */ /* 0x000f280000100c00 */
[----:B------:R-:W4:Y:S04]  /*2970*/  LDL.128 R44, [R2+-0x3d0] ;  /* 0xfffc3000022c7983 */ /* 0x000f280000100c00 */
[----:B------:R-:W4:Y:S04]  /*2980*/  LDL.128 R40, [R2+0x30] ;  /* 0x0000300002287983 */ /* 0x000f280000100c00 */
[----:B------:R-:W4:Y:S04]  /*2990*/  LDL.128 R36, [R2+-0x3c0] ;  /* 0xfffc400002247983 */ /* 0x000f280000100c00 */
[----:B------:R-:W4:Y:S04]  /*29a0*/  LDL.128 R32, [R2+0x40] ;  /* 0x0000400002207983 */ /* 0x000f280000100c00 */
[----:B------:R-:W4:Y:S04]  /*29b0*/  LDL.128 R28, [R2+-0x3b0] ;  /* 0xfffc5000021c7983 */ /* 0x000f280000100c00 */
[----:B------:R-:W4:Y:S04]  /*29c0*/  LDL.128 R76, [R2] ;  /* 0x00000000024c7983 */ /* 0x000f280000100c00 */
[----:B------:R-:W4:Y:S04]  /*29d0*/  LDL.128 R24, [R2+0x50] ;  /* 0x0000500002187983 */ /* 0x000f280000100c00 */
[----:B------:R-:W4:Y:S04]  /*29e0*/  LDL.128 R20, [R2+-0x3a0] ;  /* 0xfffc600002147983 */ /* 0x000f280000100c00 */
[----:B------:R-:W4:Y:S04]  /*29f0*/  LDL.128 R16, [R2+0x60] ;  /* 0x0000600002107983 */ /* 0x000f280000100c00 */
[----:B------:R-:W4:Y:S04]  /*2a00*/  LDL.128 R12, [R2+-0x390] ;  /* 0xfffc7000020c7983 */ /* 0x000f280000100c00 */
[----:B0-----:R0:W4:Y:S01]  /*2a10*/  LDL.128 R8, [R2+0x70] ;  /* 0x0000700002087983 */ /* 0x0011220000100c00 */
[----:B------:R-:W-:Y:S01]  /*2a20*/  IMAD.WIDE.U32 R66, R69, 0x4, R4 ;  /* 0x0000000445427825 */ /* 0x000fe200078e0004 */
[----:B------:R-:W-:-:S04]  /*2a30*/  UIADD3 UR4, UPT, UPT, UR4, 0x1, URZ ;  /* 0x0000000104047890 */ /* 0x000fc8000fffe0ff */
[----:B------:R-:W-:Y:S01]  /*2a40*/  UISETP.NE.AND UP0, UPT, UR4, 0x4, UPT ;  /* 0x000000040400788c */ /* 0x000fe2000bf05270 */
[----:B------:R-:W-:Y:S02]  /*2a50*/  IADD3 R69, PT, PT, R69, 0x600, RZ ;  /* 0x0000060045457810 */ /* 0x000fe40007ffe0ff */
[----:B0-----:R-:W-:Y:S01]  /*2a60*/  IADD3 R2, PT, PT, R2, 0x80, RZ ;  /* 0x0000008002027810 */ /* 0x001fe20007ffe0ff */
[----:B--2--5:R-:W-:Y:S01]  /*2a70*/  FADD R68, R64, R75 ;  /* 0x0000004b40447221 */ /* 0x024fe20000000000 */
[----:B---3--:R-:W-:-:S04]  /*2a80*/  FADD R60, R3, R60 ;  /* 0x0000003c033c7221 */ /* 0x008fc80000000000 */
[----:B------:R-:W-:Y:S01]  /*2a90*/  FMNMX R83, RZ, R68, !PT ;  /* 0x00000044ff537209 */ /* 0x000fe20007800000 */
[C---:B------:R-:W-:Y:S01]  /*2aa0*/  FADD R68, R6.reuse, R61 ;  /* 0x0000003d06447221 */ /* 0x040fe20000000000 */
[----:B----4-:R-:W-:Y:S01]  /*2ab0*/  FADD R56, R3, R56 ;  /* 0x0000003803387221 */ /* 0x010fe20000000000 */
[----:B------:R-:W-:Y:S01]  /*2ac0*/  FMNMX R61, RZ, R60, !PT ;  /* 0x0000003cff3d7209 */ /* 0x000fe20007800000 */
[----:B------:R-:W-:-:S03]  /*2ad0*/  FADD R60, R6, R57 ;  /* 0x00000039063c7221 */ /* 0x000fc60000000000 */
[----:B------:R-:W-:Y:S01]  /*2ae0*/  FMNMX R57, RZ, R56, !PT ;  /* 0x00000038ff397209 */ /* 0x000fe20007800000 */
[----:B------:R-:W-:Y:S01]  /*2af0*/  FADD R56, R64, R59 ;  /* 0x0000003b40387221 */ /* 0x000fe20000000000 */
[C---:B------:R-:W-:Y:S01]  /*2b00*/  FADD R52, R3.reuse, R52 ;  /* 0x0000003403347221 */ /* 0x040fe20000000000 */
[----:B------:R0:W-:Y:S01]  /*2b10*/  STG.E desc[UR6][R66.64+0x300], R61 ;  /* 0x0003003d42007986 */ /* 0x0001e2000c101906 */
[C---:B------:R-:W-:Y:S01]  /*2b20*/  FADD R48, R3.reuse, R48 ;  /* 0x0000003003307221 */ /* 0x040fe20000000000 */
[C---:B------:R-:W-:Y:S01]  /*2b30*/  FADD R44, R3.reuse, R44 ;  /* 0x0000002c032c7221 */ /* 0x040fe20000000000 */
[----:B0-----:R-:W-:Y:S01]  /*2b40*/  FMNMX R61, RZ, R56, !PT ;  /* 0x00000038ff3d7209 */ /* 0x001fe20007800000 */
[C---:B------:R-:W-:Y:S01]  /*2b50*/  FADD R56, R6.reuse, R53 ;  /* 0x0000003506387221 */ /* 0x040fe20000000000 */
[----:B------:R-:W-:Y:S01]  /*2b60*/  FMNMX R53, RZ, R52, !PT ;  /* 0x00000034ff357209 */ /* 0x000fe20007800000 */
[----:B------:R-:W-:Y:S01]  /*2b70*/  FADD R52, R6, R49 ;  /* 0x0000003106347221 */ /* 0x000fe20000000000 */
[----:B------:R-:W-:Y:S01]  /*2b80*/  FMNMX R49, RZ, R48, !PT ;  /* 0x00000030ff317209 */ /* 0x000fe20007800000 */
[----:B------:R-:W-:Y:S01]  /*2b90*/  FADD R48, R64, R51 ;  /* 0x0000003340307221 */ /* 0x000fe20000000000 */
[C---:B------:R-:W-:Y:S01]  /*2ba0*/  FADD R40, R3.reuse, R40 ;  /* 0x0000002803287221 */ /* 0x040fe20000000000 */
[----:B------:R0:W-:Y:S01]  /*2bb0*/  STG.E desc[UR6][R66.64+0x600], R53 ;  /* 0x0006003542007986 */ /* 0x0001e2000c101906 */
[----:B------:R-:W-:-:S02]  /*2bc0*/  FADD R36, R3, R36 ;  /* 0x0000002403247221 */ /* 0x000fc40000000000 */
[----:B0-----:R-:W-:Y:S01]  /*2bd0*/  FMNMX R53, RZ, R48, !PT ;  /* 0x00000030ff357209 */ /* 0x001fe20007800000 */
[C---:B------:R-:W-:Y:S01]  /*2be0*/  FADD R48, R6.reuse, R45 ;  /* 0x0000002d06307221 */ /* 0x040fe20000000000 */
[----:B------:R-:W-:Y:S01]  /*2bf0*/  FMNMX R45, RZ, R44, !PT ;  /* 0x0000002cff2d7209 */ /* 0x000fe20007800000 */
[----:B------:R-:W-:Y:S01]  /*2c00*/  FADD R44, R6, R41 ;  /* 0x00000029062c7221 */ /* 0x000fe20000000000 */
[----:B------:R-:W-:Y:S01]  /*2c10*/  FMNMX R41, RZ, R40, !PT ;  /* 0x00000028ff297209 */ /* 0x000fe20007800000 */
[----:B------:R-:W-:Y:S02]  /*2c20*/  FADD R40, R64, R43 ;  /* 0x0000002b40287221 */ /* 0x000fe40000000000 */
[----:B------:R0:W-:Y:S01]  /*2c30*/  STG.E desc[UR6][R66.64+0x900], R45 ;  /* 0x0009002d42007986 */ /* 0x0001e2000c101906 */
[C---:B------:R-:W-:Y:S01]  /*2c40*/  FADD R32, R3.reuse, R32 ;  /* 0x0000002003207221 */ /* 0x040fe20000000000 */
[----:B------:R-:W-:Y:S01]  /*2c50*/  FADD R28, R3, R28 ;  /* 0x0000001c031c7221 */ /* 0x000fe20000000000 */
[C---:B------:R-:W-:Y:S01]  /*2c60*/  FADD R77, R6.reuse, R77 ;  /* 0x0000004d064d7221 */ /* 0x040fe20000000000 */
[----:B0-----:R-:W-:Y:S01]  /*2c70*/  FMNMX R45, RZ, R40, !PT ;  /* 0x00000028ff2d7209 */ /* 0x001fe20007800000 */
[C---:B------:R-:W-:Y:S01]  /*2c80*/  FADD R40, R6.reuse, R37 ;  /* 0x0000002506287221 */ /* 0x040fe20000000000 */
[----:B------:R-:W-:Y:S01]  /*2c90*/  FMNMX R37, RZ, R36, !PT ;  /* 0x00000024ff257209 */ /* 0x000fe20007800000 */
[----:B------:R-:W-:Y:S01]  /*2ca0*/  FADD R36, R6, R33 ;  /* 0x0000002106247221 */ /* 0x000fe20000000000 */
[----:B------:R-:W-:-:S03]  /*2cb0*/  FMNMX R33, RZ, R32, !PT ;  /* 0x00000020ff217209 */ /* 0x000fc60007800000 */
[----:B------:R0:W-:Y:S01]  /*2cc0*/  STG.E desc[UR6][R66.64+0xc00], R37 ;  /* 0x000c002542007986 */ /* 0x0001e2000c101906 */
[----:B------:R-:W-:Y:S01]  /*2cd0*/  FMNMX R77, RZ, R77, !PT ;  /* 0x0000004dff4d7209 */ /* 0x000fe20007800000 */
[C---:B------:R-:W-:Y:S01]  /*2ce0*/  FADD R63, R64.reuse, R63 ;  /* 0x0000003f403f7221 */ /* 0x040fe20000000000 */
[----:B------:R-:W-:Y:S01]  /*2cf0*/  FADD R34, R7, R34 ;  /* 0x0000002207227221 */ /* 0x000fe20000000000 */
[----:B------:R-:W-:Y:S01]  /*2d00*/  FADD R24, R3, R24 ;  /* 0x0000001803187221 */ /* 0x000fe20000000000 */
[----:B------:R1:W-:Y:S01]  /*2d10*/  STG.E desc[UR6][R66.64+0x6c00], R33 ;  /* 0x006c002142007986 */ /* 0x0003e2000c101906 */
[----:B0-----:R-:W-:Y:S01]  /*2d20*/  FMNMX R37, RZ, R28, !PT ;  /* 0x0000001cff257209 */ /* 0x001fe20007800000 */
[C---:B------:R-:W-:Y:S02]  /*2d30*/  FADD R28, R64.reuse, R31 ;  /* 0x0000001f401c7221 */ /* 0x040fe40000000000 */
[----:B------:R0:W-:Y:S01]  /*2d40*/  STG.E desc[UR6][R66.64+0x6004], R77 ;  /* 0x0060044d42007986 */ /* 0x0001e2000c101906 */
[----:B------:R-:W-:Y:S01]  /*2d50*/  FADD R32, R64, R35 ;  /* 0x0000002340207221 */ /* 0x000fe20000000000 */
[----:B------:R-:W-:Y:S01]  /*2d60*/  FADD R26, R7, R26 ;  /* 0x0000001a071a7221 */ /* 0x000fe20000000000 */
[----:B-1----:R-:W-:Y:S01]  /*2d70*/  FMNMX R33, RZ, R28, !PT ;  /* 0x0000001cff217209 */ /* 0x002fe20007800000 */
[----:B------:R-:W-:Y:S01]  /*2d80*/  FADD R28, R6, R25 ;  /* 0x00000019061c7221 */ /* 0x000fe20000000000 */
[----:B------:R-:W-:-:S02]  /*2d90*/  FMNMX R35, RZ, R34, !PT ;  /* 0x00000022ff237209 */ /* 0x000fc40007800000 */
[----:B------:R-:W-:Y:S01]  /*2da0*/  FMNMX R25, RZ, R24, !PT ;  /* 0x00000018ff197209 */ /* 0x000fe20007800000 */
[C---:B------:R-:W-:Y:S01]  /*2db0*/  FADD R24, R64.reuse, R27 ;  /* 0x0000001b40187221 */ /* 0x040fe20000000000 */
[C---:B------:R-:W-:Y:S01]  /*2dc0*/  FADD R55, R64.reuse, R55 ;  /* 0x0000003740377221 */ /* 0x040fe20000000000 */
[----:B0-----:R-:W-:Y:S02]  /*2dd0*/  FMNMX R77, RZ, R63, !PT ;  /* 0x0000003fff4d7209 */ /* 0x001fe40007800000 */
[----:B------:R-:W-:Y:S01]  /*2de0*/  FMNMX R63, RZ, R60, !PT ;  /* 0x0000003cff3f7209 */ /* 0x000fe20007800000 */
[C---:B------:R-:W-:Y:S01]  /*2df0*/  FADD R20, R3.reuse, R20 ;  /* 0x0000001403147221 */ /* 0x040fe20000000000 */
[----:B------:R-:W-:Y:S01]  /*2e00*/  FMNMX R27, RZ, R26, !PT ;  /* 0x0000001aff1b7209 */ /* 0x000fe20007800000 */
[C---:B------:R-:W-:Y:S01]  /*2e10*/  FADD R72, R3.reuse, R72 ;  /* 0x0000004803487221 */ /* 0x040fe20000000000 */
[----:B------:R0:W-:Y:S01]  /*2e20*/  STG.E desc[UR6][R66.64+0x6c08], R35 ;  /* 0x006c082342007986 */ /* 0x0001e2000c101906 */
[----:B------:R-:W-:Y:S01]  /*2e30*/  FADD R26, R64, R23 ;  /* 0x00000017401a7221 */ /* 0x000fe20000000000 */
[----:B------:R-:W-:-:S02]  /*2e40*/  FADD R16, R3, R16 ;  /* 0x0000001003107221 */ /* 0x000fc40000000000 */
[----:B------:R1:W-:Y:S01]  /*2e50*/  STG.E desc[UR6][R66.64+0x6304], R63 ;  /* 0x0063043f42007986 */ /* 0x0003e2000c101906 */
[----:B------:R-:W-:Y:S01]  /*2e60*/  FADD R47, R64, R47 ;  /* 0x0000002f402f7221 */ /* 0x000fe20000000000 */
[C---:B------:R-:W-:Y:S01]  /*2e70*/  FADD R18, R7.reuse, R18 ;  /* 0x0000001207127221 */ /* 0x040fe20000000000 */
[C---:B------:R-:W-:Y:S01]  /*2e80*/  FADD R73, R6.reuse, R73 ;  /* 0x0000004906497221 */ /* 0x040fe20000000000 */
[----:B------:R2:W-:Y:S01]  /*2e90*/  STG.E desc[UR6][R66.64+0x6f08], R27 ;  /* 0x006f081b42007986 */ /* 0x0005e2000c101906 */
[----:B0-----:R-:W-:Y:S01]  /*2ea0*/  FMNMX R35, RZ, R24, !PT ;  /* 0x00000018ff237209 */ /* 0x001fe20007800000 */
[C---:B------:R-:W-:Y:S01]  /*2eb0*/  FADD R24, R6.reuse, R21 ;  /* 0x0000001506187221 */ /* 0x040fe20000000000 */
[----:B------:R-:W-:Y:S02]  /*2ec0*/  FMNMX R21, RZ, R20, !PT ;  /* 0x00000014ff157209 */ /* 0x000fe40007800000 */
[----:B-1----:R-:W-:Y:S01]  /*2ed0*/  FMNMX R63, RZ, R55, !PT ;  /* 0x00000037ff3f7209 */ /* 0x002fe20007800000 */
[----:B------:R-:W-:Y:S01]  /*2ee0*/  FADD R20, R6, R17 ;  /* 0x0000001106147221 */ /* 0x000fe20000000000 */
[----:B------:R-:W-:Y:S01]  /*2ef0*/  FMNMX R55, RZ, R52, !PT ;  /* 0x00000034ff377209 */ /* 0x000fe20007800000 */
[----:B------:R-:W-:Y:S01]  /*2f00*/  FADD R74, R7, R74 ;  /* 0x0000004a074a7221 */ /* 0x000fe20000000000 */
[----:B------:R-:W-:Y:S01]  /*2f10*/  FMNMX R71, RZ, R72, !PT ;  /* 0x00000048ff477209 */ /* 0x000fe20007800000 */
[----:B------:R-:W-:Y:S01]  /*2f20*/  FADD R76, R3, R76 ;  /* 0x0000004c034c7221 */ /* 0x000fe20000000000 */
[----:B--2---:R-:W-:Y:S01]  /*2f30*/  FMNMX R27, RZ, R26, !PT ;  /* 0x0000001aff1b7209 */ /* 0x004fe20007800000 */
[C---:B------:R-:W-:Y:S01]  /*2f40*/  FADD R78, R7.reuse, R78 ;  /* 0x0000004e074e7221 */ /* 0x040fe20000000000 */
[----:B------:R-:W-:Y:S01]  /*2f50*/  FMNMX R17, RZ, R16, !PT ;  /* 0x00000010ff117209 */ /* 0x000fe20007800000 */
[C---:B------:R-:W-:Y:S01]  /*2f60*/  FADD R54, R7.reuse, R54 ;  /* 0x0000003607367221 */ /* 0x040fe20000000000 */
[C---:B------:R-:W-:Y:S01]  /*2f70*/  FADD R46, R7.reuse, R46 ;  /* 0x0000002e072e7221 */ /* 0x040fe20000000000 */
[C---:B------:R-:W-:Y:S01]  /*2f80*/  FADD R38, R7.reuse, R38 ;  /* 0x0000002607267221 */ /* 0x040fe20000000000 */
[----:B------:R-:W-:Y:S01]  /*2f90*/  FADD R30, R7, R30 ;  /* 0x0000001e071e7221 */ /* 0x000fe20000000000 */
[----:B------:R-:W-:Y:S01]  /*2fa0*/  FADD R16, R64, R19 ;  /* 0x0000001340107221 */ /* 0x000fe20000000000 */
[----:B------:R-:W-:Y:S01]  /*2fb0*/  FADD R12, R3, R12 ;  /* 0x0000000c030c7221 */ /* 0x000fe20000000000 */
[----:B------:R-:W-:Y:S01]  /*2fc0*/  FADD R14, R7, R14 ;  /* 0x0000000e070e7221 */ /* 0x000fe20000000000 */
[----:B------:R0:W-:Y:S01]  /*2fd0*/  STG.E desc[UR6][R66.64+0x6604], R55 ;  /* 0x0066043742007986 */ /* 0x0001e2000c101906 */
[----:B------:R-:W-:Y:S01]  /*2fe0*/  FMNMX R19, RZ, R18, !PT ;  /* 0x00000012ff137209 */ /* 0x000fe20007800000 */
[C---:B------:R-:W-:Y:S01]  /*2ff0*/  FADD R34, R6.reuse, R29 ;  /* 0x0000001d06227221 */ /* 0x040fe20000000000 */
[----:B------:R-:W-:Y:S01]  /*3000*/  FMNMX R81, RZ, R73, !PT ;  /* 0x00000049ff517209 */ /* 0x000fe20007800000 */
[----:B------:R1:W-:Y:S01]  /*3010*/  STG.E desc[UR6][R66.64], R71 ;  /* 0x0000004742007986 */ /* 0x0003e2000c101906 */
[----:B------:R-:W-:Y:S01]  /*3020*/  FADD R18, R6, R13 ;  /* 0x0000000d06127221 */ /* 0x000fe20000000000 */
[----:B------:R-:W-:Y:S01]  /*3030*/  FMNMX R75, RZ, R74, !PT ;  /* 0x0000004aff4b7209 */ /* 0x000fe20007800000 */
[----:B------:R-:W-:Y:S01]  /*3040*/  FADD R39, R64, R39 ;  /* 0x0000002740277221 */ /* 0x000fe20000000000 */
[----:B------:R2:W-:Y:S01]  /*3050*/  STG.E desc[UR6][R66.64+0x6300], R57 ;  /* 0x0063003942007986 */ /* 0x0005e2000c101906 */
[----:B------:R-:W-:-:S02]  /*3060*/  FMNMX R73, RZ, R76, !PT ;  /* 0x0000004cff497209 */ /* 0x000fc40007800000 */
[----:B0-----:R-:W-:Y:S01]  /*3070*/  FMNMX R55, RZ, R47, !PT ;  /* 0x0000002fff377209 */ /* 0x001fe20007800000 */
[----:B------:R0:W-:Y:S01]  /*3080*/  STG.E desc[UR6][R66.64+0x6600], R49 ;  /* 0x0066003142007986 */ /* 0x0001e2000c101906 */
[----:B------:R-:W-:Y:S01]  /*3090*/  FMNMX R47, RZ, R44, !PT ;  /* 0x0000002cff2f7209 */ /* 0x000fe20007800000 */
[C---:B------:R-:W-:Y:S01]  /*30a0*/  FADD R79, R64.reuse, R79 ;  /* 0x0000004f404f7221 */ /* 0x040fe20000000000 */
[----:B-1----:R-:W-:Y:S01]  /*30b0*/  FMNMX R71, RZ, R78, !PT ;  /* 0x0000004eff477209 */ /* 0x002fe20007800000 */
[----:B------:R1:W-:Y:S01]  /*30c0*/  STG.E desc[UR6][R66.64+0x6900], R41 ;  /* 0x0069002942007986 */ /* 0x0003e2000c101906 */
[----:B------:R-:W-:Y:S01]  /*30d0*/  FMNMX R29, RZ, R32, !PT ;  /* 0x00000020ff1d7209 */ /* 0x000fe20007800000 */
[C---:B------:R-:W-:Y:S01]  /*30e0*/  FADD R62, R7.reuse, R62 ;  /* 0x0000003e073e7221 */ /* 0x040fe20000000000 */
[----:B--2---:R-:W-:Y:S01]  /*30f0*/  FMNMX R57, RZ, R54, !PT ;  /* 0x00000036ff397209 */ /* 0x004fe20007800000 */
[----:B------:R2:W-:Y:S01]  /*3100*/  STG.E desc[UR6][R66.64+0x1200], R21 ;  /* 0x0012001542007986 */ /* 0x0005e2000c101906 */
[----:B------:R-:W-:Y:S01]  /*3110*/  FMNMX R31, RZ, R30, !PT ;  /* 0x0000001eff1f7209 */ /* 0x000fe20007800000 */
[C---:B------:R-:W-:Y:S01]  /*3120*/  FADD R58, R7.reuse, R58 ;  /* 0x0000003a073a7221 */ /* 0x040fe20000000000 */
[----:B------:R-:W-:Y:S01]  /*3130*/  FMNMX R23, RZ, R24, !PT ;  /* 0x00000018ff177209 */ /* 0x000fe20007800000 */
[----:B------:R3:W-:Y:S01]  /*3140*/  STG.E desc[UR6][R66.64+0x120c], R27 ;  /* 0x00120c1b42007986 */ /* 0x0007e2000c101906 */
[----:B0-----:R-:W-:Y:S01]  /*3150*/  FMNMX R49, RZ, R46, !PT ;  /* 0x0000002eff317209 */ /* 0x001fe20007800000 */
[C---:B------:R-:W-:Y:S01]  /*3160*/  FADD R50, R7.reuse, R50 ;  /* 0x0000003207327221 */ /* 0x040fe20000000000 */
[----:B------:R-:W-:Y:S01]  /*3170*/  FMNMX R13, RZ, R16, !PT ;  /* 0x00000010ff0d7209 */ /* 0x000fe20007800000 */
[C---:B------:R-:W-:Y:S01]  /*3180*/  FADD R42, R7.reuse, R42 ;  /* 0x0000002a072a7221 */ /* 0x040fe20000000000 */
[----:B-1----:R-:W-:Y:S01]  /*3190*/  FMNMX R41, RZ, R38, !PT ;  /* 0x00000026ff297209 */ /* 0x002fe20007800000 */
[----:B------:R-:W-:Y:S01]  /*31a0*/  FADD R22, R7, R22 ;  /* 0x0000001607167221 */ /* 0x000fe20000000000 */
[----:B------:R-:W-:Y:S01]  /*31b0*/  FADD R15, R64, R15 ;  /* 0x0000000f400f7221 */ /* 0x000fe20000000000 */
[----:B--2---:R-:W-:Y:S01]  /*31c0*/  FMNMX R21, RZ, R12, !PT ;  /* 0x0000000cff157209 */ /* 0x004fe20007800000 */
[----:B------:R-:W-:Y:S01]  /*31d0*/  FADD R8, R3, R8 ;  /* 0x0000000803087221 */ /* 0x000fe20000000000 */
[----:B------:R-:W-:Y:S01]  /*31e0*/  FADD R12, R6, R9 ;  /* 0x00000009060c7221 */ /* 0x000fe20000000000 */
[----:B------:R-:W-:Y:S01]  /*31f0*/  FADD R10, R7, R10 ;  /* 0x0000000a070a7221 */ /* 0x000fe20000000000 */
[----:B---3--:R-:W-:Y:S01]  /*3200*/  FMNMX R27, RZ, R14, !PT ;  /* 0x0000000eff1b7209 */ /* 0x008fe20007800000 */
[----:B------:R-:W-:Y:S01]  /*3210*/  FADD R14, R64, R11 ;  /* 0x0000000b400e7221 */ /* 0x000fe20000000000 */
[----:B------:R0:W-:Y:S01]  /*3220*/  STG.E desc[UR6][R66.64+0x6904], R47 ;  /* 0x0069042f42007986 */ /* 0x0001e2000c101906 */
[----:B------:R-:W-:-:S02]  /*3230*/  FMNMX R79, RZ, R79, !PT ;  /* 0x0000004fff4f7209 */ /* 0x000fc40007800000 */
[----:B------:R-:W-:Y:S01]  /*3240*/  FMNMX R59, RZ, R58, !PT ;  /* 0x0000003aff3b7209 */ /* 0x000fe20007800000 */
[----:B------:R1:W-:Y:S01]  /*3250*/  STG.E desc[UR6][R66.64+0x8], R75 ;  /* 0x0000084b42007986 */ /* 0x0003e2000c101906 */
[----:B------:R-:W-:Y:S02]  /*3260*/  FMNMX R51, RZ, R50, !PT ;  /* 0x00000032ff337209 */ /* 0x000fe40007800000 */
[----:B------:R-:W-:Y:S01]  /*3270*/  FMNMX R43, RZ, R42, !PT ;  /* 0x0000002aff2b7209 */ /* 0x000fe20007800000 */
[----:B------:R2:W-:Y:S01]  /*3280*/  STG.E desc[UR6][R66.64+0x6000], R73 ;  /* 0x0060004942007986 */ /* 0x0005e2000c101906 */
[----:B------:R-:W-:Y:S02]  /*3290*/  FMNMX R15, RZ, R15, !PT ;  /* 0x0000000fff0f7209 */ /* 0x000fe40007800000 */
[----:B------:R-:W-:Y:S01]  /*32a0*/  FMNMX R9, RZ, R8, !PT ;  /* 0x00000008ff097209 */ /* 0x000fe20007800000 */
[----:B------:R3:W-:Y:S01]  /*32b0*/  STG.E desc[UR6][R66.64+0x6008], R71 ;  /* 0x0060084742007986 */ /* 0x0007e2000c101906 */
[----:B0-----:R-:W-:-:S02]  /*32c0*/  FMNMX R47, RZ, R39, !PT ;  /* 0x00000027ff2f7209 */ /* 0x001fc40007800000 */
[----:B------:R-:W-:Y:S01]  /*32d0*/  FMNMX R39, RZ, R36, !PT ;  /* 0x00000024ff277209 */ /* 0x000fe20007800000 */
[----:B------:R0:W-:Y:S01]  /*32e0*/  STG.E desc[UR6][R66.64+0x608], R57 ;  /* 0x0006083942007986 */ /* 0x0001e2000c101906 */
[----:B-1----:R-:W-:Y:S02]  /*32f0*/  FMNMX R75, RZ, R68, !PT ;  /* 0x00000044ff4b7209 */ /* 0x002fe40007800000 */
[----:B------:R-:W-:Y:S01]  /*3300*/  FMNMX R11, RZ, R12, !PT ;  /* 0x0000000cff0b7209 */ /* 0x000fe20007800000 */
[----:B------:R1:W-:Y:S01]  /*3310*/  STG.E desc[UR6][R66.64+0x908], R49 ;  /* 0x0009083142007986 */ /* 0x0003e2000c101906 */
[----:B--2---:R-:W-:-:S03]  /*3320*/  FMNMX R73, RZ, R62, !PT ;  /* 0x0000003eff497209 */ /* 0x004fc60007800000 */
[----:B------:R2:W-:Y:S01]  /*3330*/  STG.E desc[UR6][R66.64+0xc08], R41 ;  /* 0x000c082942007986 */ /* 0x0005e2000c101906 */
[----:B---3--:R-:W-:-:S03]  /*3340*/  FMNMX R71, RZ, R56, !PT ;  /* 0x00000038ff477209 */ /* 0x008fc60007800000 */
[----:B------:R3:W-:Y:S01]  /*3350*/  STG.E desc[UR6][R66.64+0x6c0c], R29 ;  /* 0x006c0c1d42007986 */ /* 0x0007e2000c101906 */
[----:B0-----:R-:W-:-:S03]  /*3360*/  FMNMX R57, RZ, R48, !PT ;  /* 0x00000030ff397209 */ /* 0x001fc60007800000 */
[----:B------:R0:W-:Y:S01]  /*3370*/  STG.E desc[UR6][R66.64+0xf08], R31 ;  /* 0x000f081f42007986 */ /* 0x0001e2000c101906 */
[----:B-1----:R-:W-:-:S03]  /*3380*/  FMNMX R49, RZ, R40, !PT ;  /* 0x00000028ff317209 */ /* 0x002fc60007800000 */
[----:B------:R1:W-:Y:S01]  /*3390*/  STG.E desc[UR6][R66.64+0x6f00], R25 ;  /* 0x006f001942007986 */ /* 0x0003e2000c101906 */
[----:B--2---:R-:W-:-:S03]  /*33a0*/  FMNMX R41, RZ, R34, !PT ;  /* 0x00000022ff297209 */ /* 0x004fc60007800000 */
[----:B------:R2:W-:Y:S01]  /*33b0*/  STG.E desc[UR6][R66.64+0x1204], R23 ;  /* 0x0012041742007986 */ /* 0x0005e2000c101906 */
[----:B---3--:R-:W-:-:S03]  /*33c0*/  FMNMX R29, RZ, R28, !PT ;  /* 0x0000001cff1d7209 */ /* 0x008fc60007800000 */
[----:B------:R3:W-:Y:S01]  /*33d0*/  STG.E desc[UR6][R66.64+0x7200], R17 ;  /* 0x0072001142007986 */ /* 0x0007e2000c101906 */
[----:B0-----:R-:W-:-:S03]  /*33e0*/  FMNMX R31, RZ, R22, !PT ;  /* 0x00000016ff1f7209 */ /* 0x001fc60007800000 */
[----:B------:R0:W-:Y:S01]  /*33f0*/  STG.E desc[UR6][R66.64+0x720c], R13 ;  /* 0x00720c0d42007986 */ /* 0x0001e2000c101906 */
[----:B-1----:R-:W-:Y:S02]  /*3400*/  FMNMX R25, RZ, R20, !PT ;  /* 0x00000014ff197209 */ /* 0x002fe40007800000 */
[----:B--2---:R-:W-:Y:S02]  /*3410*/  FMNMX R23, RZ, R18, !PT ;  /* 0x00000012ff177209 */ /* 0x004fe40007800000 */
[----:B---3--:R-:W-:Y:S02]  /*3420*/  FMNMX R17, RZ, R14, !PT ;  /* 0x0000000eff117209 */ /* 0x008fe40007800000 */
[----:B0-----:R-:W-:Y:S01]  /*3430*/  FMNMX R13, RZ, R10, !PT ;  /* 0x0000000aff0d7209 */ /* 0x001fe20007800000 */
[----:B------:R1:W-:Y:S04]  /*3440*/  STG.E desc[UR6][R66.64+0x4], R81 ;  /* 0x0000045142007986 */ /* 0x0003e8000c101906 */
        /* <DEDUP_REMOVED lines=33> */
[----:B------:R1:W-:Y:S01]  /*3660*/  STG.E desc[UR6][R66.64+0x750c], R17 ;  /* 0x00750c1142007986 */ /* 0x0003e2000c101906 */
[----:B------:R-:W-:Y:S05]  /*3670*/  BRA.U UP0, `(.L_x_15) ;  /* 0xfffffff100a87547 */ /* 0x000fea000b83ffff */
[----:B------:R-:W-:-:S05]  /*3680*/  UMOV UR4, URZ ;  /* 0x000000ff00047c82 */ /* 0x000fca0008000000 */
.L_x_16:
[----:B01----:R-:W2:Y:S04]  /*3690*/  LDL.128 R68, [R0+-0x400] ;  /* 0xfffc000000447983 */ /* 0x003ea80000100c00 */
[----:B------:R-:W3:Y:S04]  /*36a0*/  LDL.128 R72, [R0] ;  /* 0x0000000000487983 */ /* 0x000ee80000100c00 */
[----:B------:R-:W4:Y:S04]  /*36b0*/  LDL.128 R60, [R0+-0x3f0] ;  /* 0xfffc1000003c7983 */ /* 0x000f280000100c00 */
[----:B------:R-:W5:Y:S04]  /*36c0*/  LDL.128 R56, [R0+0x10] ;  /* 0x0000100000387983 */ /* 0x000f680000100c00 */
[----:B------:R-:W5:Y:S04]  /*36d0*/  LDL.128 R52, [R0+-0x3e0] ;  /* 0xfffc200000347983 */ /* 0x000f680000100c00 */
        /* <DEDUP_REMOVED lines=10> */
[----:B------:R0:W5:Y:S01]  /*3780*/  LDL.128 R8, [R0+0x70] ;  /* 0x0000700000087983 */ /* 0x0001620000100c00 */
[C---:B------:R-:W-:Y:S01]  /*3790*/  IMAD.WIDE.U32 R66, R65.reuse, 0x4, R4 ;  /* 0x0000000441427825 */ /* 0x040fe200078e0004 */
[----:B------:R-:W-:Y:S01]  /*37a0*/  UIADD3 UR4, UPT, UPT, UR4, 0x1, URZ ;  /* 0x0000000104047890 */ /* 0x000fe2000fffe0ff */
[----:B------:R-:W-:-:S03]  /*37b0*/  IADD3 R65, PT, PT, R65, 0x600, RZ ;  /* 0x0000060041417810 */ /* 0x000fc60007ffe0ff */
[----:B------:R-:W-:Y:S01]  /*37c0*/  UISETP.NE.AND UP0, UPT, UR4, 0x4, UPT ;  /* 0x000000040400788c */ /* 0x000fe2000bf05270 */
[----:B0-----:R-:W-:Y:S01]  /*37d0*/  IADD3 R0, PT, PT, R0, 0x80, RZ ;  /* 0x0000008000007810 */ /* 0x001fe20007ffe0ff */
[----:B--2---:R-:W-:Y:S01]  /*37e0*/  FADD R2, R6, R69 ;  /* 0x0000004506027221 */ /* 0x004fe20000000000 */
[----:B------:R-:W-:Y:S01]  /*37f0*/  FADD R68, R3, R68 ;  /* 0x0000004403447221 */ /* 0x000fe20000000000 */
[----:B------:R-:W-:Y:S01]  /*3800*/  FADD R71, R64, R71 ;  /* 0x0000004740477221 */ /* 0x000fe20000000000 */
[C---:B------:R-:W-:Y:S01]  /*3810*/  FADD R70, R7.reuse, R70 ;  /* 0x0000004607467221 */ /* 0x040fe20000000000 */
[C---:B---3--:R-:W-:Y:S01]  /*3820*/  FADD R73, R6.reuse, R73 ;  /* 0x0000004906497221 */ /* 0x048fe20000000000 */
[----:B------:R-:W-:Y:S01]  /*3830*/  FMNMX R77, RZ, R2, !PT ;  /* 0x00000002ff4d7209 */ /* 0x000fe20007800000 */
[----:B------:R-:W-:Y:S01]  /*3840*/  FADD R74, R7, R74 ;  /* 0x0000004a074a7221 */ /* 0x000fe20000000000 */
[----:B------:R-:W-:Y:S01]  /*3850*/  FMNMX R69, RZ, R68, !PT ;  /* 0x00000044ff457209 */ /* 0x000fe20007800000 */
[----:B----4-:R-:W-:Y:S01]  /*3860*/  FADD R2, R6, R61 ;  /* 0x0000003d06027221 */ /* 0x010fe20000000000 */
[----:B------:R-:W-:Y:S01]  /*3870*/  FMNMX R73, RZ, R73, !PT ;  /* 0x00000049ff497209 */ /* 0x000fe20007800000 */
[----:B------:R0:W-:Y:S01]  /*3880*/  STG.E desc[UR6][R66.64+0xc004], R77 ;  /* 0x00c0044d42007986 */ /* 0x0001e2000c101906 */
[C---:B------:R-:W-:Y:S01]  /*3890*/  FADD R63, R64.reuse, R63 ;  /* 0x0000003f403f7221 */ /* 0x040fe20000000000 */
[C---:B------:R-:W-:Y:S01]  /*38a0*/  FADD R60, R3.reuse, R60 ;  /* 0x0000003c033c7221 */ /* 0x040fe20000000000 */
[C---:B-----5:R-:W-:Y:S01]  /*38b0*/  FADD R56, R3.reuse, R56 ;  /* 0x0000003803387221 */ /* 0x060fe20000000000 */
[----:B------:R1:W-:Y:S01]  /*38c0*/  STG.E desc[UR6][R66.64+0x12004], R73 ;  /* 0x0120044942007986 */ /* 0x0003e2000c101906 */
[C---:B------:R-:W-:Y:S01]  /*38d0*/  FADD R72, R3.reuse, R72 ;  /* 0x0000004803487221 */ /* 0x040fe20000000000 */
[----:B------:R-:W-:Y:S01]  /*38e0*/  FADD R55, R64, R55 ;  /* 0x0000003740377221 */ /* 0x000fe20000000000 */
[----:B------:R-:W-:Y:S01]  /*38f0*/  FMNMX R61, RZ, R60, !PT ;  /* 0x0000003cff3d7209 */ /* 0x000fe20007800000 */
[----:B------:R2:W-:Y:S01]  /*3900*/  STG.E desc[UR6][R66.64+0xc000], R69 ;  /* 0x00c0004542007986 */ /* 0x0005e2000c101906 */
[----:B------:R-:W-:Y:S01]  /*3910*/  FADD R52, R3, R52 ;  /* 0x0000003403347221 */ /* 0x000fe20000000000 */
[----:B------:R-:W-:Y:S01]  /*3920*/  FADD R54, R7, R54 ;  /* 0x0000003607367221 */ /* 0x000fe20000000000 */
[C---:B------:R-:W-:Y:S01]  /*3930*/  FADD R48, R3.reuse, R48 ;  /* 0x0000003003307221 */ /* 0x040fe20000000000 */
[----:B0-----:R-:W-:Y:S01]  /*3940*/  FMNMX R77, RZ, R2, !PT ;  /* 0x00000002ff4d7209 */ /* 0x001fe20007800000 */
[----:B------:R-:W-:Y:S01]  /*3950*/  FADD R2, R6, R57 ;  /* 0x0000003906027221 */ /* 0x000fe20000000000 */
[----:B------:R0:W-:Y:S01]  /*3960*/  STG.E desc[UR6][R66.64+0xc300], R61 ;  /* 0x00c3003d42007986 */ /* 0x0001e2000c101906 */
[----:B------:R-:W-:Y:S01]  /*3970*/  FMNMX R57, RZ, R56, !PT ;  /* 0x00000038ff397209 */ /* 0x000fe20007800000 */
[C---:B------:R-:W-:Y:S01]  /*3980*/  FADD R47, R64.reuse, R47 ;  /* 0x0000002f402f7221 */ /* 0x040fe20000000000 */
[----:B-1----:R-:W-:Y:S01]  /*3990*/  FMNMX R73, RZ, R63, !PT ;  /* 0x0000003fff497209 */ /* 0x002fe20007800000 */
[----:B------:R-:W-:Y:S01]  /*39a0*/  FADD R44, R3, R44 ;  /* 0x0000002c032c7221 */ /* 0x000fe20000000000 */
[----:B------:R-:W-:Y:S01]  /*39b0*/  FMNMX R63, RZ, R2, !PT ;  /* 0x00000002ff3f7209 */ /* 0x000fe20007800000 */
[C---:B------:R-:W-:Y:S01]  /*39c0*/  FADD R2, R64.reuse, R59 ;  /* 0x0000003b40027221 */ /* 0x040fe20000000000 */
[----:B--2---:R-:W-:Y:S01]  /*39d0*/  FMNMX R69, RZ, R74, !PT ;  /* 0x0000004aff457209 */ /* 0x004fe20007800000 */
[----:B------:R1:W-:Y:S01]  /*39e0*/  STG.E desc[UR6][R66.64+0x12300], R57 ;  /* 0x0123003942007986 */ /* 0x0003e2000c101906 */
[----:B------:R-:W-:Y:S01]  /*39f0*/  FADD R46, R7, R46 ;  /* 0x0000002e072e7221 */ /* 0x000fe20000000000 */
[----:B------:R-:W-:Y:S01]  /*3a00*/  FADD R39, R64, R39 ;  /* 0x0000002740277221 */ /* 0x000fe20000000000 */
[C---:B------:R-:W-:Y:S01]  /*3a10*/  FADD R40, R3.reuse, R40 ;  /* 0x0000002803287221 */ /* 0x040fe20000000000 */
[----:B0-----:R-:W-:Y:S01]  /*3a20*/  FMNMX R61, RZ, R2, !PT ;  /* 0x00000002ff3d7209 */ /* 0x001fe20007800000 */
[C---:B------:R-:W-:Y:S01]  /*3a30*/  FADD R2, R6.reuse, R53 ;  /* 0x0000003506027221 */ /* 0x040fe20000000000 */
[----:B------:R0:W-:Y:S01]  /*3a40*/  STG.E desc[UR6][R66.64+0x12008], R69 ;  /* 0x0120084542007986 */ /* 0x0001e2000c101906 */
[----:B------:R-:W-:Y:S01]  /*3a50*/  FMNMX R53, RZ, R52, !PT ;  /* 0x00000034ff357209 */ /* 0x000fe20007800000 */
[----:B------:R-:W-:Y:S01]  /*3a60*/  FADD R32, R3, R32 ;  /* 0x0000002003207221 */ /* 0x000fe20000000000 */
[----:B------:R-:W-:Y:S01]  /*3a70*/  FADD R34, R7, R34 ;  /* 0x0000002207227221 */ /* 0x000fe20000000000 */
[----:B------:R2:W-:Y:S01]  /*3a80*/  STG.E desc[UR6][R66.64+0x12304], R63 ;  /* 0x0123043f42007986 */ /* 0x0005e2000c101906 */
[C---:B------:R-:W-:Y:S01]  /*3a90*/  FADD R36, R3.reuse, R36 ;  /* 0x0000002403247221 */ /* 0x040fe20000000000 */
[----:B-1----:R-:W-:Y:S01]  /*3aa0*/  FMNMX R57, RZ, R54, !PT ;  /* 0x00000036ff397209 */ /* 0x002fe20007800000 */
[----:B------:R-:W-:Y:S01]  /*3ab0*/  FADD R24, R3, R24 ;  /* 0x0000001803187221 */ /* 0x000fe20000000000 */
[----:B------:R1:W-:Y:S01]  /*3ac0*/  STG.E desc[UR6][R66.64+0xc600], R53 ;  /* 0x00c6003542007986 */ /* 0x0003e2000c101906 */
[----:B------:R-:W-:Y:S01]  /*3ad0*/  FADD R26, R7, R26 ;  /* 0x0000001a071a7221 */ /* 0x000fe20000000000 */
[----:B------:R-:W-:Y:S01]  /*3ae0*/  FADD R20, R3, R20 ;  /* 0x0000001403147221 */ /* 0x000fe20000000000 */
[----:B------:R-:W-:Y:S01]  /*3af0*/  FADD R38, R7, R38 ;  /* 0x0000002607267221 */ /* 0x000fe20000000000 */
[----:B0-----:R-:W-:Y:S01]  /*3b00*/  FMNMX R69, RZ, R2, !PT ;  /* 0x00000002ff457209 */ /* 0x001fe20007800000 */
[----:B------:R-:W-:Y:S01]  /*3b10*/  FADD R2, R6, R49 ;  /* 0x0000003106027221 */ /* 0x000fe20000000000 */
[----:B------:R0:W-:Y:S01]  /*3b20*/  STG.E desc[UR6][R66.64+0xc608], R57 ;  /* 0x00c6083942007986 */ /* 0x0001e2000c101906 */
[----:B------:R-:W-:Y:S01]  /*3b30*/  FMNMX R49, RZ, R48, !PT ;  /* 0x00000030ff317209 */ /* 0x000fe20007800000 */
[----:B------:R-:W-:Y:S01]  /*3b40*/  FADD R16, R3, R16 ;  /* 0x0000001003107221 */ /* 0x000fe20000000000 */
[----:B--2---:R-:W-:Y:S01]  /*3b50*/  FMNMX R63, RZ, R55, !PT ;  /* 0x00000037ff3f7209 */ /* 0x004fe20007800000 */
[----:B------:R-:W-:Y:S01]  /*3b60*/  FADD R30, R7, R30 ;  /* 0x0000001e071e7221 */ /* 0x000fe20000000000 */
[----:B------:R-:W-:Y:S01]  /*3b70*/  FMNMX R55, RZ, R2, !PT ;  /* 0x00000002ff377209 */ /* 0x000fe20007800000 */
[C---:B------:R-:W-:Y:S01]  /*3b80*/  FADD R2, R64.reuse, R51 ;  /* 0x0000003340027221 */ /* 0x040fe20000000000 */
[----:B------:R2:W-:Y:S01]  /*3b90*/  STG.E desc[UR6][R66.64+0x12600], R49 ;  /* 0x0126003142007986 */ /* 0x0005e2000c101906 */
[----:B------:R-:W-:Y:S01]  /*3ba0*/  FADD R12, R3, R12 ;  /* 0x0000000c030c7221 */ /* 0x000fe20000000000 */
[----:B------:R-:W-:Y:S01]  /*3bb0*/  FMNMX R81, RZ, R71, !PT ;  /* 0x00000047ff517209 */ /* 0x000fe20007800000 */
[----:B------:R-:W-:Y:S01]  /*3bc0*/  FADD R75, R64, R75 ;  /* 0x0000004b404b7221 */ /* 0x000fe20000000000 */
[----:B-1----:R-:W-:Y:S01]  /*3bd0*/  FMNMX R53, RZ, R2, !PT ;  /* 0x00000002ff357209 */ /* 0x002fe20007800000 */
[C---:B------:R-:W-:Y:S01]  /*3be0*/  FADD R2, R6.reuse, R45 ;  /* 0x0000002d06027221 */ /* 0x040fe20000000000 */
[----:B------:R1:W-:Y:S01]  /*3bf0*/  STG.E desc[UR6][R66.64+0x12604], R55 ;  /* 0x0126043742007986 */ /* 0x0003e2000c101906 */
[----:B------:R-:W-:Y:S01]  /*3c00*/  FMNMX R45, RZ, R44, !PT ;  /* 0x0000002cff2d7209 */ /* 0x000fe20007800000 */
[C---:B------:R-:W-:Y:S01]  /*3c10*/  FADD R62, R7.reuse, R62 ;  /* 0x0000003e073e7221 */ /* 0x040fe20000000000 */
[----:B------:R-:W-:Y:S01]  /*3c20*/  FMNMX R71, RZ, R72, !PT ;  /* 0x00000048ff477209 */ /* 0x000fe20007800000 */
[C---:B------:R-:W-:Y:S01]  /*3c30*/  FADD R58, R7.reuse, R58 ;  /* 0x0000003a073a7221 */ /* 0x040fe20000000000 */
[----:B0-----:R-:W-:Y:S01]  /*3c40*/  FMNMX R57, RZ, R2, !PT ;  /* 0x00000002ff397209 */ /* 0x001fe20007800000 */
[----:B------:R-:W-:Y:S01]  /*3c50*/  FADD R2, R6, R41 ;  /* 0x0000002906027221 */ /* 0x000fe20000000000 */
[----:B------:R0:W-:Y:S01]  /*3c60*/  STG.E desc[UR6][R66.64+0xc900], R45 ;  /* 0x00c9002d42007986 */ /* 0x0001e2000c101906 */
[----:B--2---:R-:W-:Y:S01]  /*3c70*/  FMNMX R49, RZ, R46, !PT ;  /* 0x0000002eff317209 */ /* 0x004fe20007800000 */
[C---:B------:R-:W-:Y:S01]  /*3c80*/  FADD R50, R7.reuse, R50 ;  /* 0x0000003207327221 */ /* 0x040fe20000000000 */
[----:B------:R-:W-:Y:S01]  /*3c90*/  FMNMX R41, RZ, R40, !PT ;  /* 0x00000028ff297209 */ /* 0x000fe20007800000 */
[----:B------:R-:W-:Y:S01]  /*3ca0*/  FADD R42, R7, R42 ;  /* 0x0000002a072a7221 */ /* 0x000fe20000000000 */
[----:B-1----:R-:W-:Y:S01]  /*3cb0*/  FMNMX R55, RZ, R47, !PT ;  /* 0x0000002fff377209 */ /* 0x002fe20007800000 */
[----:B------:R1:W-:Y:S01]  /*3cc0*/  STG.E desc[UR6][R66.64+0xc908], R49 ;  /* 0x00c9083142007986 */ /* 0x0003e2000c101906 */
[----:B------:R-:W-:Y:S01]  /*3cd0*/  FMNMX R47, RZ, R2, !PT ;  /* 0x00000002ff2f7209 */ /* 0x000fe20007800000 */
[----:B------:R-:W-:Y:S01]  /*3ce0*/  FADD R2, R64, R43 ;  /* 0x0000002b40027221 */ /* 0x000fe20000000000 */
[----:B------:R-:W-:Y:S01]  /*3cf0*/  FADD R28, R3, R28 ;  /* 0x0000001c031c7221 */ /* 0x000fe20000000000 */
[----:B------:R2:W-:Y:S01]  /*3d00*/  STG.E desc[UR6][R66.64+0x12900], R41 ;  /* 0x0129002942007986 */ /* 0x0005e2000c101906 */
[C---:B------:R-:W-:Y:S01]  /*3d10*/  FADD R22, R7.reuse, R22 ;  /* 0x0000001607167221 */ /* 0x040fe20000000000 */
[C---:B------:R-:W-:Y:S01]  /*3d20*/  FADD R18, R7.reuse, R18 ;  /* 0x0000001207127221 */ /* 0x040fe20000000000 */
[----:B0-----:R-:W-:Y:S01]  /*3d30*/  FMNMX R45, RZ, R2, !PT ;  /* 0x00000002ff2d7209 */ /* 0x001fe20007800000 */
[----:B------:R-:W-:Y:S01]  /*3d40*/  FADD R2, R6, R37 ;  /* 0x0000002506027221 */ /* 0x000fe20000000000 */
[----:B------:R0:W-:Y:S01]  /*3d50*/  STG.E desc[UR6][R66.64+0x12904], R47 ;  /* 0x0129042f42007986 */ /* 0x0001e2000c101906 */
[----:B------:R-:W-:Y:S01]  /*3d60*/  FMNMX R37, RZ, R36, !PT ;  /* 0x00000024ff257209 */ /* 0x000fe20007800000 */
[----:B------:R-:W-:Y:S01]  /*3d70*/  FADD R14, R7, R14 ;  /* 0x0000000e070e7221 */ /* 0x000fe20000000000 */
[----:B------:R-:W-:Y:S01]  /*3d80*/  FADD R15, R64, R15 ;  /* 0x0000000f400f7221 */ /* 0x000fe20000000000 */
[----:B-1----:R-:W-:Y:S01]  /*3d90*/  FMNMX R49, RZ, R2, !PT ;  /* 0x00000002ff317209 */ /* 0x002fe20007800000 */
[C---:B------:R-:W-:Y:S01]  /*3da0*/  FADD R2, R6.reuse, R33 ;  /* 0x0000002106027221 */ /* 0x040fe20000000000 */
[----:B------:R-:W-:Y:S01]  /*3db0*/  FMNMX R33, RZ, R32, !PT ;  /* 0x00000020ff217209 */ /* 0x000fe20007800000 */
[----:B------:R-:W-:Y:S01]  /*3dc0*/  FADD R32, R6, R29 ;  /* 0x0000001d06207221 */ /* 0x000fe20000000000 */
[----:B--2---:R-:W-:Y:S01]  /*3dd0*/  FMNMX R41, RZ, R38, !PT ;  /* 0x00000026ff297209 */ /* 0x004fe20007800000 */
[----:B------:R-:W-:Y:S01]  /*3de0*/  FADD R8, R3, R8 ;  /* 0x0000000803087221 */ /* 0x000fe20000000000 */
[----:B------:R-:W-:Y:S01]  /*3df0*/  FADD R10, R7, R10 ;  /* 0x0000000a070a7221 */ /* 0x000fe20000000000 */
[----:B------:R1:W-:Y:S01]  /*3e00*/  STG.E desc[UR6][R66.64+0x12c00], R33 ;  /* 0x012c002142007986 */ /* 0x0003e2000c101906 */
[----:B0-----:R-:W-:-:S02]  /*3e10*/  FMNMX R47, RZ, R39, !PT ;  /* 0x00000027ff2f7209 */ /* 0x001fc40007800000 */
[----:B------:R-:W-:Y:S01]  /*3e20*/  FMNMX R39, RZ, R2, !PT ;  /* 0x00000002ff277209 */ /* 0x000fe20007800000 */
[C---:B------:R-:W-:Y:S01]  /*3e30*/  FADD R2, R64.reuse, R35 ;  /* 0x0000002340027221 */ /* 0x040fe20000000000 */
[----:B------:R-:W-:Y:S01]  /*3e40*/  FMNMX R35, RZ, R34, !PT ;  /* 0x00000022ff237209 */ /* 0x000fe20007800000 */
[----:B------:R0:W-:Y:S01]  /*3e50*/  STG.E desc[UR6][R66.64+0x12000], R71 ;  /* 0x0120004742007986 */ /* 0x0001e2000c101906 */
[----:B------:R-:W-:Y:S02]  /*3e60*/  FMNMX R79, RZ, R70, !PT ;  /* 0x00000046ff4f7209 */ /* 0x000fe40007800000 */
[----:B------:R-:W-:Y:S01]  /*3e70*/  FMNMX R29, RZ, R2, !PT ;  /* 0x00000002ff1d7209 */ /* 0x000fe20007800000 */
[----:B------:R-:W-:Y:S01]  /*3e80*/  FADD R2, R64, R31 ;  /* 0x0000001f40027221 */ /* 0x000fe20000000000 */
[----:B------:R-:W-:Y:S01]  /*3e90*/  STG.E desc[UR6][R66.64+0x12c08], R35 ;  /* 0x012c082342007986 */ /* 0x000fe2000c101906 */
[----:B------:R-:W-:Y:S02]  /*3ea0*/  FMNMX R31, RZ, R30, !PT ;  /* 0x0000001eff1f7209 */ /* 0x000fe40007800000 */
[----:B------:R-:W-:Y:S01]  /*3eb0*/  FMNMX R75, RZ, R75, !PT ;  /* 0x0000004bff4b7209 */ /* 0x000fe20007800000 */
[----:B------:R2:W-:Y:S01]  /*3ec0*/  STG.E desc[UR6][R66.64+0x12c0c], R29 ;  /* 0x012c0c1d42007986 */ /* 0x0005e2000c101906 */
[----:B-1----:R-:W-:Y:S01]  /*3ed0*/  FMNMX R33, RZ, R2, !PT ;  /* 0x00000002ff217209 */ /* 0x002fe20007800000 */
[----:B------:R-:W-:Y:S01]  /*3ee0*/  FADD R2, R6, R25 ;  /* 0x0000001906027221 */ /* 0x000fe20000000000 */
[----:B------:R-:W-:Y:S01]  /*3ef0*/  FMNMX R25, RZ, R24, !PT ;  /* 0x00000018ff197209 */ /* 0x000fe20007800000 */
[----:B------:R1:W-:Y:S01]  /*3f00*/  STG.E desc[UR6][R66.64+0xcc00], R37 ;  /* 0x00cc002542007986 */ /* 0x0003e2000c101906 */
[----:B0-----:R-:W-:-:S02]  /*3f10*/  FMNMX R71, RZ, R62, !PT ;  /* 0x0000003eff477209 */ /* 0x001fc40007800000 */
[----:B------:R-:W-:Y:S01]  /*3f20*/  FMNMX R59, RZ, R58, !PT ;  /* 0x0000003aff3b7209 */ /* 0x000fe20007800000 */
[----:B------:R-:W-:Y:S01]  /*3f30*/  STG.E desc[UR6][R66.64+0x12f00], R25 ;  /* 0x012f001942007986 */ /* 0x000fe2000c101906 */
[----:B------:R-:W-:Y:S02]  /*3f40*/  FMNMX R51, RZ, R50, !PT ;  /* 0x00000032ff337209 */ /* 0x000fe40007800000 */
[----:B------:R-:W-:Y:S01]  /*3f50*/  FMNMX R43, RZ, R42, !PT ;  /* 0x0000002aff2b7209 */ /* 0x000fe20007800000 */
[----:B------:R0:W-:Y:S01]  /*3f60*/  STG.E desc[UR6][R66.64+0xcc08], R41 ;  /* 0x00cc082942007986 */ /* 0x0001e2000c101906 */
[----:B--2---:R-:W-:Y:S01]  /*3f70*/  FMNMX R29, RZ, R2, !PT ;  /* 0x00000002ff1d7209 */ /* 0x004fe20007800000 */
[----:B------:R-:W-:Y:S01]  /*3f80*/  FADD R2, R64, R27 ;  /* 0x0000001b40027221 */ /* 0x000fe20000000000 */
[----:B------:R-:W-:Y:S01]  /*3f90*/  FMNMX R27, RZ, R26, !PT ;  /* 0x0000001aff1b7209 */ /* 0x000fe20007800000 */
[----:B------:R2:W-:Y:S01]  /*3fa0*/  STG.E desc[UR6][R66.64+0xcf08], R31 ;  /* 0x00cf081f42007986 */ /* 0x0005e2000c101906 */
[----:B-1----:R-:W-:-:S02]  /*3fb0*/  FMNMX R37, RZ, R28, !PT ;  /* 0x0000001cff257209 */ /* 0x002fc40007800000 */
[----:B------:R-:W-:Y:S01]  /*3fc0*/  FMNMX R35, RZ, R2, !PT ;  /* 0x00000002ff237209 */ /* 0x000fe20007800000 */
[----:B------:R-:W-:Y:S01]  /*3fd0*/  FADD R2, R6, R21 ;  /* 0x0000001506027221 */ /* 0x000fe20000000000 */
[----:B------:R-:W-:Y:S01]  /*3fe0*/  FMNMX R21, RZ, R20, !PT ;  /* 0x00000014ff157209 */ /* 0x000fe20007800000 */
[----:B------:R-:W-:Y:S01]  /*3ff0*/  FADD R20, R64, R23 ;  /* 0x0000001740147221 */ /* 0x000fe20000000000 */
[----:B------:R1:W-:Y:S01]  /*4000*/  STG.E desc[UR6][R66.64+0x12f08], R27 ;  /* 0x012f081b42007986 */ /* 0x0003e2000c101906 */
[----:B0-----:R-:W-:Y:S02]  /*4010*/  FMNMX R41, RZ, R32, !PT ;  /* 0x00000020ff297209 */ /* 0x001fe40007800000 */
[----:B------:R-:W-:Y:S01]  /*4020*/  FMNMX R23, RZ, R2, !PT ;  /* 0x00000002ff177209 */ /* 0x000fe20007800000 */
[C---:B------:R-:W-:Y:S01]  /*4030*/  FADD R2, R6.reuse, R17 ;  /* 0x0000001106027221 */ /* 0x040fe20000000000 */
[----:B------:R-:W-:Y:S01]  /*4040*/  FMNMX R17, RZ, R16, !PT ;  /* 0x00000010ff117209 */ /* 0x000fe20007800000 */
[----:B------:R0:W-:Y:S01]  /*4050*/  STG.E desc[UR6][R66.64+0xd200], R21 ;  /* 0x00d2001542007986 */ /* 0x0001e2000c101906 */
[----:B------:R-:W-:Y:S01]  /*4060*/  FADD R16, R6, R13 ;  /* 0x0000000d06107221 */ /* 0x000fe20000000000 */
[----:B--2---:R-:W-:-:S02]  /*4070*/  FMNMX R31, RZ, R22, !PT ;  /* 0x00000016ff1f7209 */ /* 0x004fc40007800000 */
[----:B------:R-:W-:Y:S01]  /*4080*/  FMNMX R25, RZ, R2, !PT ;  /* 0x00000002ff197209 */ /* 0x000fe20007800000 */
[----:B------:R-:W-:Y:S01]  /*4090*/  FADD R2, R64, R19 ;  /* 0x0000001340027221 */ /* 0x000fe20000000000 */
[----:B-1----:R-:W-:Y:S01]  /*40a0*/  FMNMX R27, RZ, R20, !PT ;  /* 0x00000014ff1b7209 */ /* 0x002fe20007800000 */
[----:B------:R1:W-:Y:S01]  /*40b0*/  STG.E desc[UR6][R66.64+0xd204], R23 ;  /* 0x00d2041742007986 */ /* 0x0003e2000c101906 */
[----:B------:R-:W-:Y:S02]  /*40c0*/  FMNMX R19, RZ, R18, !PT ;  /* 0x00000012ff137209 */ /* 0x000fe40007800000 */
[----:B------:R-:W-:Y:S01]  /*40d0*/  FMNMX R13, RZ, R2, !PT ;  /* 0x00000002ff0d7209 */ /* 0x000fe20007800000 */
[----:B------:R-:W-:Y:S01]  /*40e0*/  FADD R2, R6, R9 ;  /* 0x0000000906027221 */ /* 0x000fe20000000000 */
[----:B0-----:R-:W-:Y:S01]  /*40f0*/  FMNMX R21, RZ, R12, !PT ;  /* 0x0000000cff157209 */ /* 0x001fe20007800000 */
[----:B------:R-:W-:Y:S01]  /*4100*/  FADD R12, R64, R11 ;  /* 0x0000000b400c7221 */ /* 0x000fe20000000000 */
[----:B------:R0:W-:Y:S01]  /*4110*/  STG.E desc[UR6][R66.64+0xd20c], R27 ;  /* 0x00d20c1b42007986 */ /* 0x0001e2000c101906 */
[----:B------:R-:W-:-:S02]  /*4120*/  FMNMX R15, RZ, R15, !PT ;  /* 0x0000000fff0f7209 */ /* 0x000fc40007800000 */
[----:B------:R-:W-:Y:S01]  /*4130*/  FMNMX R9, RZ, R8, !PT ;  /* 0x00000008ff097209 */ /* 0x000fe20007800000 */
[----:B------:R2:W-:Y:S01]  /*4140*/  STG.E desc[UR6][R66.64+0x13200], R17 ;  /* 0x0132001142007986 */ /* 0x0005e2000c101906 */
[----:B-1----:R-:W-:Y:S02]  /*4150*/  FMNMX R23, RZ, R16, !PT ;  /* 0x00000010ff177209 */ /* 0x002fe40007800000 */
[----:B------:R-:W-:Y:S01]  /*4160*/  FMNMX R11, RZ, R2, !PT ;  /* 0x00000002ff0b7209 */ /* 0x000fe20007800000 */
[----:B------:R1:W-:Y:S01]  /*4170*/  STG.E desc[UR6][R66.64+0x1320c], R13 ;  /* 0x01320c0d42007986 */ /* 0x0003e2000c101906 */
[----:B0-----:R-:W-:-:S03]  /*4180*/  FMNMX R27, RZ, R14, !PT ;  /* 0x0000000eff1b7209 */ /* 0x001fc60007800000 */
[----:B------:R0:W-:Y:S01]  /*4190*/  STG.E desc[UR6][R66.64+0xc008], R79 ;  /* 0x00c0084f42007986 */ /* 0x0001e2000c101906 */
[----:B--2---:R-:W-:-:S03]  /*41a0*/  FMNMX R17, RZ, R12, !PT ;  /* 0x0000000cff117209 */ /* 0x004fc60007800000 */
[----:B------:R0:W-:Y:S01]  /*41b0*/  STG.E desc[UR6][R66.64+0xc00c], R81 ;  /* 0x00c00c5142007986 */ /* 0x0001e2000c101906 */
[----:B-1----:R-:W-:-:S03]  /*41c0*/  FMNMX R13, RZ, R10, !PT ;  /* 0x0000000aff0d7209 */ /* 0x002fc60007800000 */
        /* <DEDUP_REMOVED lines=34> */
[----:B------:R-:W-:Y:S05]  /*43f0*/  EXIT ;  /* 0x000000000000794d */ /* 0x000fea0003800000 */
.L_x_17:
[----:B------:R-:W-:-:S00]  /*4400*/  BRA `(.L_x_17) ;  /* 0xfffffffc00fc7947 */ /* 0x000fc0000383ffff */
[----:B------:R-:W-:-:S00]  /*4410*/  NOP ;  /* 0x0000000000007918 */ /* 0x000fc00000000000 */
        /* <DEDUP_REMOVED lines=14> */
.L_x_18:


//--------------------- .nv.shared.my_kernel_kernel0 --------------------------
	.section	.nv.shared.my_kernel_kernel0,"aw",@nobits
	.sectionflags	@""
	.align	4
.nv.shared.my_kernel_kernel0:
	.zero		9448


//--------------------- .nv.shared.reserved.0     --------------------------
	.section	.nv.shared.reserved.0,"aw",@nobits
	.weak		__nv_reservedSMEM_offset_0_alias
	.size		__nv_reservedSMEM_offset_0_alias, 0, 64
	.other		__nv_reservedSMEM_offset_0_alias,@"STO_CUDA_RESERVED_SHARED STV_DEFAULT"
__nv_reservedSMEM_offset_0_alias:
	.zero		0
	.zero		64


//--------------------- .nv.constant0.my_kernel_kernel0 --------------------------
	.section	.nv.constant0.my_kernel_kernel0,"a",@progbits
	.sectionflags	@""
	.align	4
.nv.constant0.my_kernel_kernel0:
	.zero		928


//--------------------- SYMBOLS --------------------------

	.type		.nv.reservedSmem.offset0,@object
	.size		.nv.reservedSmem.offset0,0x4
	.type		.nv.reservedSmem.cap,@object
	.size		.nv.reservedSmem.cap,0x4
